	.target	sm_100a

	.elftype	@"ET_EXEC"


//--------------------- .note.nv.tkinfo           --------------------------
	.section	.note.nv.tkinfo,"",@"SHT_NOTE"
	.sectionflags	@"SHF_NOTE_NV_TKINFO"
	.tkinfo
        /*0018*/ 	.word	0x00000002
        /*0030*/ 	.string	""
        /*0030*/ 	.string	"ptxas"
        /*0030*/ 	.string	"Cuda compilation tools, release 13.0, V13.0.88"
        /*0030*/ 	.string	"Build cuda_13.0.r13.0/compiler.36424714_0"
        /*0030*/ 	.string	"-arch sm_100a -m 64 "



//--------------------- .note.nv.cuinfo           --------------------------
	.section	.note.nv.cuinfo,"",@"SHT_NOTE"
	.sectionflags	@"SHF_NOTE_NV_CUINFO"
        /*0018*/ 	.short	0x0002
        /*001a*/ 	.short	0x0064
        /*001c*/ 	.short	0x0082
	.zero		2


//--------------------- .nv.info                  --------------------------
	.section	.nv.info,"",@"SHT_CUDA_INFO"
	.align	4


	//----- nvinfo : EIATTR_REGCOUNT
	.align		4
        /*0000*/ 	.byte	0x04, 0x2f
        /*0002*/ 	.short	(.L_19 - .L_18)
	.align		4
.L_18:
        /*0004*/ 	.word	index@(_ZN7cutlass13device_kernelINS_4gemm6kernel13GemmUniversalIN4cute5tupleIJiiiiEEENS1_10collective13CollectiveMmaINS1_35MainloopSm100TmaUmmaWarpSpecializedILi26ELi2ELi4ENS5_IJNS4_1CILi1EEENSA_ILi2EEESB_EEEEENS5_IJNSA_ILi64EEESF_NSA_ILi32EEEEEENS_10bfloat16_tENS5_IJlSB_lEEESI_SJ_NS4_8TiledMMAINS4_8MMA_AtomIJNS4_20SM100_MMA_F16BF16_SSISI_SI_fLi64ELi64ELNS4_4UMMA5MajorE0ELSO_0ELNSN_7ScaleInE0ELSP_0EEEEEENS4_6LayoutINS5_IJSB_SB_SB_EEENS5_IJNSA_ILi0EEESU_SU_EEEEENS5_IJNS4_10UnderscoreESX_SX_EEEEENS4_23SM90_TMA_LOAD_MULTICASTENS4_14ComposedLayoutINS4_7SwizzleILi2ELi4ELi3EEENS4_18smem_ptr_flag_bitsILi16EEENSS_INS5_IJNSA_ILi8EEESG_EEENS5_IJSG_SB_EEEEEEEvNS4_8identityENS4_13SM90_TMA_LOADES1A_vS1B_EENS_8epilogue10collective18CollectiveEpilogueINS1E_23Sm100TmaWarpSpecializedILi3ELi2ELi16ELb1ELb0EEEJSH_NS5_IJNSS_ISF_SB_EENSS_ISG_SB_EEEEESI_SJ_SI_SJ_NS1E_6fusion15FusionCallbacksIS1I_NS1M_17LinearCombinationISI_fSI_fLNS_15FloatRoundStyleE2EEESH_S1L_JEEENS4_5SM1004TMEM4LOAD26SM100_TMEM_LOAD_16dp256b4xES1C_S1A_NS4_17SM75_U32x4_LDSM_NENS4_14SM90_TMA_STOREES1A_NS4_17SM90_U32x4_STSM_NENS4_39AutoVectorizingCopyWithAssumedAlignmentILi128EEEEEEvvEEEEvNT_6ParamsE)
        /*0008*/ 	.word	0x00000045


	//----- nvinfo : EIATTR_FRAME_SIZE
	.align		4
.L_19:
        /*000c*/ 	.byte	0x04, 0x11
        /*000e*/ 	.short	(.L_21 - .L_20)
	.align		4
.L_20:
        /*0010*/ 	.word	index@($__internal_2_$__cuda_sm10x_tcgen05_guardrail_trap_unallocated_columns_being_dealloced)
        /*0014*/ 	.word	0x00000000


	//----- nvinfo : EIATTR_FRAME_SIZE
	.align		4
.L_21:
        /*0018*/ 	.byte	0x04, 0x11
        /*001a*/ 	.short	(.L_23 - .L_22)
	.align		4
.L_22:
        /*001c*/ 	.word	index@($__internal_1_$__cuda_sm10x_tcgen05_guardrail_trap_phase_invalid_during_alloc)
        /*0020*/ 	.word	0x00000000


	//----- nvinfo : EIATTR_FRAME_SIZE
	.align		4
.L_23:
        /*0024*/ 	.byte	0x04, 0x11
        /*0026*/ 	.short	(.L_25 - .L_24)
	.align		4
.L_24:
        /*0028*/ 	.word	index@($__internal_0_$__cuda_sm10x_tcgen05_guardrail_trap_col_being_dealloced_not_returned_by_alloc)
        /*002c*/ 	.word	0x00000000


	//----- nvinfo : EIATTR_FRAME_SIZE
	.align		4
.L_25:
        /*0030*/ 	.byte	0x04, 0x11
        /*0032*/ 	.short	(.L_27 - .L_26)
	.align		4
.L_26:
        /*0034*/ 	.word	index@(_ZN7cutlass13device_kernelINS_4gemm6kernel13GemmUniversalIN4cute5tupleIJiiiiEEENS1_10collective13CollectiveMmaINS1_35MainloopSm100TmaUmmaWarpSpecializedILi26ELi2ELi4ENS5_IJNS4_1CILi1EEENSA_ILi2EEESB_EEEEENS5_IJNSA_ILi64EEESF_NSA_ILi32EEEEEENS_10bfloat16_tENS5_IJlSB_lEEESI_SJ_NS4_8TiledMMAINS4_8MMA_AtomIJNS4_20SM100_MMA_F16BF16_SSISI_SI_fLi64ELi64ELNS4_4UMMA5MajorE0ELSO_0ELNSN_7ScaleInE0ELSP_0EEEEEENS4_6LayoutINS5_IJSB_SB_SB_EEENS5_IJNSA_ILi0EEESU_SU_EEEEENS5_IJNS4_10UnderscoreESX_SX_EEEEENS4_23SM90_TMA_LOAD_MULTICASTENS4_14ComposedLayoutINS4_7SwizzleILi2ELi4ELi3EEENS4_18smem_ptr_flag_bitsILi16EEENSS_INS5_IJNSA_ILi8EEESG_EEENS5_IJSG_SB_EEEEEEEvNS4_8identityENS4_13SM90_TMA_LOADES1A_vS1B_EENS_8epilogue10collective18CollectiveEpilogueINS1E_23Sm100TmaWarpSpecializedILi3ELi2ELi16ELb1ELb0EEEJSH_NS5_IJNSS_ISF_SB_EENSS_ISG_SB_EEEEESI_SJ_SI_SJ_NS1E_6fusion15FusionCallbacksIS1I_NS1M_17LinearCombinationISI_fSI_fLNS_15FloatRoundStyleE2EEESH_S1L_JEEENS4_5SM1004TMEM4LOAD26SM100_TMEM_LOAD_16dp256b4xES1C_S1A_NS4_17SM75_U32x4_LDSM_NENS4_14SM90_TMA_STOREES1A_NS4_17SM90_U32x4_STSM_NENS4_39AutoVectorizingCopyWithAssumedAlignmentILi128EEEEEEvvEEEEvNT_6ParamsE)
        /*0038*/ 	.word	0x00000000


	//----- nvinfo : EIATTR_MIN_STACK_SIZE
	.align		4
.L_27:
        /*003c*/ 	.byte	0x04, 0x12
        /*003e*/ 	.short	(.L_29 - .L_28)
	.align		4
.L_28:
        /*0040*/ 	.word	index@(_ZN7cutlass13device_kernelINS_4gemm6kernel13GemmUniversalIN4cute5tupleIJiiiiEEENS1_10collective13CollectiveMmaINS1_35MainloopSm100TmaUmmaWarpSpecializedILi26ELi2ELi4ENS5_IJNS4_1CILi1EEENSA_ILi2EEESB_EEEEENS5_IJNSA_ILi64EEESF_NSA_ILi32EEEEEENS_10bfloat16_tENS5_IJlSB_lEEESI_SJ_NS4_8TiledMMAINS4_8MMA_AtomIJNS4_20SM100_MMA_F16BF16_SSISI_SI_fLi64ELi64ELNS4_4UMMA5MajorE0ELSO_0ELNSN_7ScaleInE0ELSP_0EEEEEENS4_6LayoutINS5_IJSB_SB_SB_EEENS5_IJNSA_ILi0EEESU_SU_EEEEENS5_IJNS4_10UnderscoreESX_SX_EEEEENS4_23SM90_TMA_LOAD_MULTICASTENS4_14ComposedLayoutINS4_7SwizzleILi2ELi4ELi3EEENS4_18smem_ptr_flag_bitsILi16EEENSS_INS5_IJNSA_ILi8EEESG_EEENS5_IJSG_SB_EEEEEEEvNS4_8identityENS4_13SM90_TMA_LOADES1A_vS1B_EENS_8epilogue10collective18CollectiveEpilogueINS1E_23Sm100TmaWarpSpecializedILi3ELi2ELi16ELb1ELb0EEEJSH_NS5_IJNSS_ISF_SB_EENSS_ISG_SB_EEEEESI_SJ_SI_SJ_NS1E_6fusion15FusionCallbacksIS1I_NS1M_17LinearCombinationISI_fSI_fLNS_15FloatRoundStyleE2EEESH_S1L_JEEENS4_5SM1004TMEM4LOAD26SM100_TMEM_LOAD_16dp256b4xES1C_S1A_NS4_17SM75_U32x4_LDSM_NENS4_14SM90_TMA_STOREES1A_NS4_17SM90_U32x4_STSM_NENS4_39AutoVectorizingCopyWithAssumedAlignmentILi128EEEEEEvvEEEEvNT_6ParamsE)
        /*0044*/ 	.word	0x00000000
.L_29:


//--------------------- .nv.compat                --------------------------
	.section	.nv.compat,"",@"SHT_CUDA_COMPAT_INFO"
	.align	4
        /*0000*/ 	.byte	0x02, 0x09, 0x01, 0x00, 0x02, 0x02, 0x02, 0x00, 0x02, 0x05, 0x05, 0x00, 0x03, 0x07, 0x01, 0x01
        /*0010*/ 	.byte	0x02, 0x03, 0x01, 0x00, 0x02, 0x06, 0x01, 0x00, 0x04, 0x0b, 0x08, 0x00, 0x09, 0x00, 0x00, 0x00
        /*0020*/ 	.byte	0x00, 0x00, 0x00, 0x00


//--------------------- .nv.info._ZN7cutlass13device_kernelINS_4gemm6kernel13GemmUniversalIN4cute5tupleIJiiiiEEENS1_10collective13CollectiveMmaINS1_35MainloopSm100TmaUmmaWarpSpecializedILi26ELi2ELi4ENS5_IJNS4_1CILi1EEENSA_ILi2EEESB_EEEEENS5_IJNSA_ILi64EEESF_NSA_ILi32EEEEEENS_10bfloat16_tENS5_IJlSB_lEEESI_SJ_NS4_8TiledMMAINS4_8MMA_AtomIJNS4_20SM100_MMA_F16BF16_SSISI_SI_fLi64ELi64ELNS4_4UMMA5MajorE0ELSO_0ELNSN_7ScaleInE0ELSP_0EEEEEENS4_6LayoutINS5_IJSB_SB_SB_EEENS5_IJNSA_ILi0EEESU_SU_EEEEENS5_IJNS4_10UnderscoreESX_SX_EEEEENS4_23SM90_TMA_LOAD_MULTICASTENS4_14ComposedLayoutINS4_7SwizzleILi2ELi4ELi3EEENS4_18smem_ptr_flag_bitsILi16EEENSS_INS5_IJNSA_ILi8EEESG_EEENS5_IJSG_SB_EEEEEEEvNS4_8identityENS4_13SM90_TMA_LOADES1A_vS1B_EENS_8epilogue10collective18CollectiveEpilogueINS1E_23Sm100TmaWarpSpecializedILi3ELi2ELi16ELb1ELb0EEEJSH_NS5_IJNSS_ISF_SB_EENSS_ISG_SB_EEEEESI_SJ_SI_SJ_NS1E_6fusion15FusionCallbacksIS1I_NS1M_17LinearCombinationISI_fSI_fLNS_15FloatRoundStyleE2EEESH_S1L_JEEENS4_5SM1004TMEM4LOAD26SM100_TMEM_LOAD_16dp256b4xES1C_S1A_NS4_17SM75_U32x4_LDSM_NENS4_14SM90_TMA_STOREES1A_NS4_17SM90_U32x4_STSM_NENS4_39AutoVectorizingCopyWithAssumedAlignmentILi128EEEEEEvvEEEEvNT_6ParamsE --------------------------
	.section	.nv.info._ZN7cutlass13device_kernelINS_4gemm6kernel13GemmUniversalIN4cute5tupleIJiiiiEEENS1_10collective13CollectiveMmaINS1_35MainloopSm100TmaUmmaWarpSpecializedILi26ELi2ELi4ENS5_IJNS4_1CILi1EEENSA_ILi2EEESB_EEEEENS5_IJNSA_ILi64EEESF_NSA_ILi32EEEEEENS_10bfloat16_tENS5_IJlSB_lEEESI_SJ_NS4_8TiledMMAINS4_8MMA_AtomIJNS4_20SM100_MMA_F16BF16_SSISI_SI_fLi64ELi64ELNS4_4UMMA5MajorE0ELSO_0ELNSN_7ScaleInE0ELSP_0EEEEEENS4_6LayoutINS5_IJSB_SB_SB_EEENS5_IJNSA_ILi0EEESU_SU_EEEEENS5_IJNS4_10UnderscoreESX_SX_EEEEENS4_23SM90_TMA_LOAD_MULTICASTENS4_14ComposedLayoutINS4_7SwizzleILi2ELi4ELi3EEENS4_18smem_ptr_flag_bitsILi16EEENSS_INS5_IJNSA_ILi8EEESG_EEENS5_IJSG_SB_EEEEEEEvNS4_8identityENS4_13SM90_TMA_LOADES1A_vS1B_EENS_8epilogue10collective18CollectiveEpilogueINS1E_23Sm100TmaWarpSpecializedILi3ELi2ELi16ELb1ELb0EEEJSH_NS5_IJNSS_ISF_SB_EENSS_ISG_SB_EEEEESI_SJ_SI_SJ_NS1E_6fusion15FusionCallbacksIS1I_NS1M_17LinearCombinationISI_fSI_fLNS_15FloatRoundStyleE2EEESH_S1L_JEEENS4_5SM1004TMEM4LOAD26SM100_TMEM_LOAD_16dp256b4xES1C_S1A_NS4_17SM75_U32x4_LDSM_NENS4_14SM90_TMA_STOREES1A_NS4_17SM90_U32x4_STSM_NENS4_39AutoVectorizingCopyWithAssumedAlignmentILi128EEEEEEvvEEEEvNT_6ParamsE,"",@"SHT_CUDA_INFO"
	.sectionflags	@""
	.align	4


	//----- nvinfo : EIATTR_CUDA_API_VERSION
	.align		4
        /*0000*/ 	.byte	0x04, 0x37
        /*0002*/ 	.short	(.L_31 - .L_30)
.L_30:
        /*0004*/ 	.word	0x00000082


	//----- nvinfo : EIATTR_KPARAM_INFO
	.align		4
.L_31:
        /*0008*/ 	.byte	0x04, 0x17
        /*000a*/ 	.short	(.L_33 - .L_32)
.L_32:
        /*000c*/ 	.word	0x00000000
        /*0010*/ 	.short	0x0000
        /*0012*/ 	.short	0x0000
        /*0014*/ 	.byte	0x00, 0xf0, 0x01, 0x20


	//----- nvinfo : EIATTR_AT_ENTRY_FRAGMENTS
	.align		4
.L_33:
        /*0018*/ 	.byte	0x04, 0x4f
        /*001a*/ 	.short	(.L_35 - .L_34)


	//   ....[0]....
.L_34:
        /*001c*/ 	.word	0x00000006


	//----- nvinfo : EIATTR_RESERVED_SMEM_USED
	.align		4
.L_35:
        /*0020*/ 	.byte	0x01, 0x41
	.zero		2


	//----- nvinfo : EIATTR_SPARSE_MMA_MASK
	.align		4
        /*0024*/ 	.byte	0x03, 0x50
        /*0026*/ 	.short	0x0000


	//----- nvinfo : EIATTR_TCGEN05_1CTA_USED
	.align		4
        /*0028*/ 	.byte	0x01, 0x51
	.zero		2


	//----- nvinfo : EIATTR_MAXREG_COUNT
	.align		4
        /*002c*/ 	.byte	0x03, 0x1b
        /*002e*/ 	.short	0x00ff


	//----- nvinfo : EIATTR_NUM_BARRIERS
	.align		4
        /*0030*/ 	.byte	0x02, 0x4c
        /*0032*/ 	.byte	0x07
	.zero		1


	//----- nvinfo : EIATTR_EXTERNS
	.align		4
        /*0034*/ 	.byte	0x04, 0x0f
        /*0036*/ 	.short	(.L_37 - .L_36)


	//   ....[0]....
	.align		4
.L_36:
        /*0038*/ 	.word	index@(__assertfail)


	//----- nvinfo : EIATTR_MERCURY_ISA_VERSION
	.align		4
.L_37:
        /*003c*/ 	.byte	0x03, 0x5f
        /*003e*/ 	.short	0x0101


	//----- nvinfo : EIATTR_INT_WARP_WIDE_INSTR_OFFSETS
	.align		4
        /*0040*/ 	.byte	0x04, 0x31
        /*0042*/ 	.short	(.L_39 - .L_38)


	//   ....[0]....
.L_38:
        /*0044*/ 	.word	0x00004b50


	//   ....[1]....
        /*0048*/ 	.word	0x00004b80


	//   ....[2]....
        /*004c*/ 	.word	0x00004ba0


	//   ....[3]....
        /*0050*/ 	.word	0x00005770


	//   ....[4]....
        /*0054*/ 	.word	0x000057f0


	//   ....[5]....
        /*0058*/ 	.word	0x000058f0


	//   ....[6]....
        /*005c*/ 	.word	0x00005a00


	//----- nvinfo : EIATTR_COOP_GROUP_MASK_REGIDS
	.align		4
.L_39:
        /*0060*/ 	.byte	0x04, 0x29
        /*0062*/ 	.short	(.L_41 - .L_40)


	//   ....[0]....
.L_40:
        /*0064*/ 	.word	0xffffffff


	//   ....[1]....
        /*0068*/ 	.word	0xffffffff


	//   ....[2]....
        /*006c*/ 	.word	0xffffffff


	//   ....[3]....
        /*0070*/ 	.word	0xffffffff


	//   ....[4]....
        /*0074*/ 	.word	0xffffffff


	//   ....[5]....
        /*0078*/ 	.word	0xffffffff


	//   ....[6]....
        /*007c*/ 	.word	0xffffffff


	//   ....[7]....
        /*0080*/ 	.word	0xffffffff


	//   ....[8]....
        /*0084*/ 	.word	0xffffffff


	//   ....[9]....
        /*0088*/ 	.word	0xffffffff


	//   ....[10]....
        /*008c*/ 	.word	0xffffffff


	//   ....[11]....
        /*0090*/ 	.word	0xffffffff


	//   ....[12]....
        /*0094*/ 	.word	0xffffffff


	//   ....[13]....
        /*0098*/ 	.word	0xffffffff


	//----- nvinfo : EIATTR_COOP_GROUP_INSTR_OFFSETS
	.align		4
.L_41:
        /*009c*/ 	.byte	0x04, 0x28
        /*009e*/ 	.short	(.L_43 - .L_42)


	//   ....[0]....
.L_42:
        /*00a0*/ 	.word	0x00000080


	//   ....[1]....
        /*00a4*/ 	.word	0x000004f0


	//   ....[2]....
        /*00a8*/ 	.word	0x00000990


	//   ....[3]....
        /*00ac*/ 	.word	0x00000b10


	//   ....[4]....
        /*00b0*/ 	.word	0x00000c10


	//   ....[5]....
        /*00b4*/ 	.word	0x00000d80


	//   ....[6]....
        /*00b8*/ 	.word	0x00000f20


	//   ....[7]....
        /*00bc*/ 	.word	0x000010d0


	//   ....[8]....
        /*00c0*/ 	.word	0x00002300


	//   ....[9]....
        /*00c4*/ 	.word	0x00003e20


	//   ....[10]....
        /*00c8*/ 	.word	0x00004030


	//   ....[11]....
        /*00cc*/ 	.word	0x00004060


	//   ....[12]....
        /*00d0*/ 	.word	0x00004a30


	//   ....[13]....
        /*00d4*/ 	.word	0x00004c60


	//----- nvinfo : EIATTR_VRC_CTA_INIT_COUNT
	.align		4
.L_43:
        /*00d8*/ 	.byte	0x02, 0x4a
        /*00da*/ 	.byte	0x80
	.zero		1


	//----- nvinfo : EIATTR_SYSCALL_OFFSETS
	.align		4
        /*00dc*/ 	.byte	0x04, 0x46
        /*00de*/ 	.short	(.L_45 - .L_44)


	//   ....[0]....
.L_44:
        /*00e0*/ 	.word	0x00006700


	//   ....[1]....
        /*00e4*/ 	.word	0x000067f0


	//   ....[2]....
        /*00e8*/ 	.word	0x00007030


	//   ....[3]....
        /*00ec*/ 	.word	0x00007980


	//----- nvinfo : EIATTR_MBARRIER_INSTR_OFFSETS
	.align		4
.L_45:
        /*00f0*/ 	.byte	0x04, 0x39
        /*00f2*/ 	.short	(.L_47 - .L_46)


	//   ....[0]....
.L_46:
        /*00f4*/ 	.word	0x00000630
        /*00f8*/ 	.word	0x000000ff
        /*00fc*/ 	.word	0x00000000
        /*0100*/ 	.short	0x0100
        /*0102*/ 	.byte	0x04
	.zero		1


	//   ....[1]....
        /*0104*/ 	.word	0x00000640
        /*0108*/ 	.word	0x000000ff
        /*010c*/ 	.word	0x000000d0
        /*0110*/ 	.short	0x0100
        /*0112*/ 	.byte	0x04
	.zero		1


	//   ....[2]....
        /*0114*/ 	.word	0x00000650
        /*0118*/ 	.word	0x000000ff
        /*011c*/ 	.word	0x00000008
        /*0120*/ 	.short	0x0100
        /*0122*/ 	.byte	0x04
	.zero		1


	//   ....[3]....
        /*0124*/ 	.word	0x00000660
        /*0128*/ 	.word	0x000000ff
        /*012c*/ 	.word	0x000000d8
        /*0130*/ 	.short	0x0100
        /*0132*/ 	.byte	0x04
	.zero		1


	//   ....[4]....
        /*0134*/ 	.word	0x00000670
        /*0138*/ 	.word	0x000000ff
        /*013c*/ 	.word	0x00000010
        /*0140*/ 	.short	0x0100
        /*0142*/ 	.byte	0x04
	.zero		1


	//   ....[5]....
        /*0144*/ 	.word	0x00000680
        /*0148*/ 	.word	0x000000ff
        /*014c*/ 	.word	0x000000e0
        /*0150*/ 	.short	0x0100
        /*0152*/ 	.byte	0x04
	.zero		1


	//   ....[6]....
        /*0154*/ 	.word	0x00000690
        /*0158*/ 	.word	0x000000ff
        /*015c*/ 	.word	0x00000018
        /*0160*/ 	.short	0x0100
        /*0162*/ 	.byte	0x04
	.zero		1


	//   ....[7]....
        /*0164*/ 	.word	0x000006a0
        /*0168*/ 	.word	0x000000ff
        /*016c*/ 	.word	0x000000e8
        /*0170*/ 	.short	0x0100
        /*0172*/ 	.byte	0x04
	.zero		1


	//   ....[8]....
        /*0174*/ 	.word	0x000006b0
        /*0178*/ 	.word	0x000000ff
        /*017c*/ 	.word	0x00000020
        /*0180*/ 	.short	0x0100
        /*0182*/ 	.byte	0x04
	.zero		1


	//   ....[9]....
        /*0184*/ 	.word	0x000006c0
        /*0188*/ 	.word	0x000000ff
        /*018c*/ 	.word	0x000000f0
        /*0190*/ 	.short	0x0100
        /*0192*/ 	.byte	0x04
	.zero		1


	//   ....[10]....
        /*0194*/ 	.word	0x000006d0
        /*0198*/ 	.word	0x000000ff
        /*019c*/ 	.word	0x00000028
        /*01a0*/ 	.short	0x0100
        /*01a2*/ 	.byte	0x04
	.zero		1


	//   ....[11]....
        /*01a4*/ 	.word	0x000006e0
        /*01a8*/ 	.word	0x000000ff
        /*01ac*/ 	.word	0x000000f8
        /*01b0*/ 	.short	0x0100
        /*01b2*/ 	.byte	0x04
	.zero		1


	//   ....[12]....
        /*01b4*/ 	.word	0x000006f0
        /*01b8*/ 	.word	0x000000ff
        /*01bc*/ 	.word	0x00000030
        /*01c0*/ 	.short	0x0100
        /*01c2*/ 	.byte	0x04
	.zero		1


	//   ....[13]....
        /*01c4*/ 	.word	0x00000700
        /*01c8*/ 	.word	0x000000ff
        /*01cc*/ 	.word	0x00000100
        /*01d0*/ 	.short	0x0100
        /*01d2*/ 	.byte	0x04
	.zero		1


	//   ....[14]....
        /*01d4*/ 	.word	0x00000710
        /*01d8*/ 	.word	0x000000ff
        /*01dc*/ 	.word	0x00000038
        /*01e0*/ 	.short	0x0100
        /*01e2*/ 	.byte	0x04
	.zero		1


	//   ....[15]....
        /*01e4*/ 	.word	0x00000720
        /*01e8*/ 	.word	0x000000ff
        /*01ec*/ 	.word	0x00000108
        /*01f0*/ 	.short	0x0100
        /*01f2*/ 	.byte	0x04
	.zero		1


	//   ....[16]....
        /*01f4*/ 	.word	0x00000730
        /*01f8*/ 	.word	0x000000ff
        /*01fc*/ 	.word	0x00000040
        /*0200*/ 	.short	0x0100
        /*0202*/ 	.byte	0x04
	.zero		1


	//   ....[17]....
        /*0204*/ 	.word	0x00000740
        /*0208*/ 	.word	0x000000ff
        /*020c*/ 	.word	0x00000110
        /*0210*/ 	.short	0x0100
        /*0212*/ 	.byte	0x04
	.zero		1


	//   ....[18]....
        /*0214*/ 	.word	0x00000750
        /*0218*/ 	.word	0x000000ff
        /*021c*/ 	.word	0x00000048
        /*0220*/ 	.short	0x0100
        /*0222*/ 	.byte	0x04
	.zero		1


	//   ....[19]....
        /*0224*/ 	.word	0x00000760
        /*0228*/ 	.word	0x000000ff
        /*022c*/ 	.word	0x00000118
        /*0230*/ 	.short	0x0100
        /*0232*/ 	.byte	0x04
	.zero		1


	//   ....[20]....
        /*0234*/ 	.word	0x00000770
        /*0238*/ 	.word	0x000000ff
        /*023c*/ 	.word	0x00000050
        /*0240*/ 	.short	0x0100
        /*0242*/ 	.byte	0x04
	.zero		1


	//   ....[21]....
        /*0244*/ 	.word	0x00000780
        /*0248*/ 	.word	0x000000ff
        /*024c*/ 	.word	0x00000120
        /*0250*/ 	.short	0x0100
        /*0252*/ 	.byte	0x04
	.zero		1


	//   ....[22]....
        /*0254*/ 	.word	0x00000790
        /*0258*/ 	.word	0x000000ff
        /*025c*/ 	.word	0x00000058
        /*0260*/ 	.short	0x0100
        /*0262*/ 	.byte	0x04
	.zero		1


	//   ....[23]....
        /*0264*/ 	.word	0x000007a0
        /*0268*/ 	.word	0x000000ff
        /*026c*/ 	.word	0x00000128
        /*0270*/ 	.short	0x0100
        /*0272*/ 	.byte	0x04
	.zero		1


	//   ....[24]....
        /*0274*/ 	.word	0x000007b0
        /*0278*/ 	.word	0x000000ff
        /*027c*/ 	.word	0x00000060
        /*0280*/ 	.short	0x0100
        /*0282*/ 	.byte	0x04
	.zero		1


	//   ....[25]....
        /*0284*/ 	.word	0x000007c0
        /*0288*/ 	.word	0x000000ff
        /*028c*/ 	.word	0x00000130
        /*0290*/ 	.short	0x0100
        /*0292*/ 	.byte	0x04
	.zero		1


	//   ....[26]....
        /*0294*/ 	.word	0x000007d0
        /*0298*/ 	.word	0x000000ff
        /*029c*/ 	.word	0x00000068
        /*02a0*/ 	.short	0x0100
        /*02a2*/ 	.byte	0x04
	.zero		1


	//   ....[27]....
        /*02a4*/ 	.word	0x000007e0
        /*02a8*/ 	.word	0x000000ff
        /*02ac*/ 	.word	0x00000138
        /*02b0*/ 	.short	0x0100
        /*02b2*/ 	.byte	0x04
	.zero		1


	//   ....[28]....
        /*02b4*/ 	.word	0x000007f0
        /*02b8*/ 	.word	0x000000ff
        /*02bc*/ 	.word	0x00000070
        /*02c0*/ 	.short	0x0100
        /*02c2*/ 	.byte	0x04
	.zero		1


	//   ....[29]....
        /*02c4*/ 	.word	0x00000800
        /*02c8*/ 	.word	0x000000ff
        /*02cc*/ 	.word	0x00000140
        /*02d0*/ 	.short	0x0100
        /*02d2*/ 	.byte	0x04
	.zero		1


	//   ....[30]....
        /*02d4*/ 	.word	0x00000810
        /*02d8*/ 	.word	0x000000ff
        /*02dc*/ 	.word	0x00000078
        /*02e0*/ 	.short	0x0100
        /*02e2*/ 	.byte	0x04
	.zero		1


	//   ....[31]....
        /*02e4*/ 	.word	0x00000820
        /*02e8*/ 	.word	0x000000ff
        /*02ec*/ 	.word	0x00000148
        /*02f0*/ 	.short	0x0100
        /*02f2*/ 	.byte	0x04
	.zero		1


	//   ....[32]....
        /*02f4*/ 	.word	0x00000830
        /*02f8*/ 	.word	0x000000ff
        /*02fc*/ 	.word	0x00000080
        /*0300*/ 	.short	0x0100
        /*0302*/ 	.byte	0x04
	.zero		1


	//   ....[33]....
        /*0304*/ 	.word	0x00000840
        /*0308*/ 	.word	0x000000ff
        /*030c*/ 	.word	0x00000150
        /*0310*/ 	.short	0x0100
        /*0312*/ 	.byte	0x04
	.zero		1


	//   ....[34]....
        /*0314*/ 	.word	0x00000850
        /*0318*/ 	.word	0x000000ff
        /*031c*/ 	.word	0x00000088
        /*0320*/ 	.short	0x0100
        /*0322*/ 	.byte	0x04
	.zero		1


	//   ....[35]....
        /*0324*/ 	.word	0x00000860
        /*0328*/ 	.word	0x000000ff
        /*032c*/ 	.word	0x00000158
        /*0330*/ 	.short	0x0100
        /*0332*/ 	.byte	0x04
	.zero		1


	//   ....[36]....
        /*0334*/ 	.word	0x00000870
        /*0338*/ 	.word	0x000000ff
        /*033c*/ 	.word	0x00000090
        /*0340*/ 	.short	0x0100
        /*0342*/ 	.byte	0x04
	.zero		1


	//   ....[37]....
        /*0344*/ 	.word	0x00000880
        /*0348*/ 	.word	0x000000ff
        /*034c*/ 	.word	0x00000160
        /*0350*/ 	.short	0x0100
        /*0352*/ 	.byte	0x04
	.zero		1


	//   ....[38]....
        /*0354*/ 	.word	0x00000890
        /*0358*/ 	.word	0x000000ff
        /*035c*/ 	.word	0x00000098
        /*0360*/ 	.short	0x0100
        /*0362*/ 	.byte	0x04
	.zero		1


	//   ....[39]....
        /*0364*/ 	.word	0x000008a0
        /*0368*/ 	.word	0x000000ff
        /*036c*/ 	.word	0x00000168
        /*0370*/ 	.short	0x0100
        /*0372*/ 	.byte	0x04
	.zero		1


	//   ....[40]....
        /*0374*/ 	.word	0x000008b0
        /*0378*/ 	.word	0x000000ff
        /*037c*/ 	.word	0x000000a0
        /*0380*/ 	.short	0x0100
        /*0382*/ 	.byte	0x04
	.zero		1


	//   ....[41]....
        /*0384*/ 	.word	0x000008c0
        /*0388*/ 	.word	0x000000ff
        /*038c*/ 	.word	0x00000170
        /*0390*/ 	.short	0x0100
        /*0392*/ 	.byte	0x04
	.zero		1


	//   ....[42]....
        /*0394*/ 	.word	0x000008d0
        /*0398*/ 	.word	0x000000ff
        /*039c*/ 	.word	0x000000a8
        /*03a0*/ 	.short	0x0100
        /*03a2*/ 	.byte	0x04
	.zero		1


	//   ....[43]....
        /*03a4*/ 	.word	0x000008e0
        /*03a8*/ 	.word	0x000000ff
        /*03ac*/ 	.word	0x00000178
        /*03b0*/ 	.short	0x0100
        /*03b2*/ 	.byte	0x04
	.zero		1


	//   ....[44]....
        /*03b4*/ 	.word	0x000008f0
        /*03b8*/ 	.word	0x000000ff
        /*03bc*/ 	.word	0x000000b0
        /*03c0*/ 	.short	0x0100
        /*03c2*/ 	.byte	0x04
	.zero		1


	//   ....[45]....
        /*03c4*/ 	.word	0x00000900
        /*03c8*/ 	.word	0x000000ff
        /*03cc*/ 	.word	0x00000180
        /*03d0*/ 	.short	0x0100
        /*03d2*/ 	.byte	0x04
	.zero		1


	//   ....[46]....
        /*03d4*/ 	.word	0x00000910
        /*03d8*/ 	.word	0x000000ff
        /*03dc*/ 	.word	0x000000b8
        /*03e0*/ 	.short	0x0100
        /*03e2*/ 	.byte	0x04
	.zero		1


	//   ....[47]....
        /*03e4*/ 	.word	0x00000920
        /*03e8*/ 	.word	0x000000ff
        /*03ec*/ 	.word	0x00000188
        /*03f0*/ 	.short	0x0100
        /*03f2*/ 	.byte	0x04
	.zero		1


	//   ....[48]....
        /*03f4*/ 	.word	0x00000930
        /*03f8*/ 	.word	0x000000ff
        /*03fc*/ 	.word	0x000000c0
        /*0400*/ 	.short	0x0100
        /*0402*/ 	.byte	0x04
	.zero		1


	//   ....[49]....
        /*0404*/ 	.word	0x00000940
        /*0408*/ 	.word	0x000000ff
        /*040c*/ 	.word	0x00000190
        /*0410*/ 	.short	0x0100
        /*0412*/ 	.byte	0x04
	.zero		1


	//   ....[50]....
        /*0414*/ 	.word	0x00000950
        /*0418*/ 	.word	0x000000ff
        /*041c*/ 	.word	0x000000c8
        /*0420*/ 	.short	0x0100
        /*0422*/ 	.byte	0x04
	.zero		1


	//   ....[51]....
        /*0424*/ 	.word	0x00000960
        /*0428*/ 	.word	0x000000ff
        /*042c*/ 	.word	0x00000198
        /*0430*/ 	.short	0x0100
        /*0432*/ 	.byte	0x04
	.zero		1


	//   ....[52]....
        /*0434*/ 	.word	0x00000aa0
        /*0438*/ 	.word	0x000000ff
        /*043c*/ 	.word	0x000001a0
        /*0440*/ 	.short	0x0100
        /*0442*/ 	.byte	0x04
	.zero		1


	//   ....[53]....
        /*0444*/ 	.word	0x00000ab0
        /*0448*/ 	.word	0x000000ff
        /*044c*/ 	.word	0x000001b8
        /*0450*/ 	.short	0x0100
        /*0452*/ 	.byte	0x04
	.zero		1


	//   ....[54]....
        /*0454*/ 	.word	0x00000ac0
        /*0458*/ 	.word	0x000000ff
        /*045c*/ 	.word	0x000001a8
        /*0460*/ 	.short	0x0100
        /*0462*/ 	.byte	0x04
	.zero		1


	//   ....[55]....
        /*0464*/ 	.word	0x00000ad0
        /*0468*/ 	.word	0x000000ff
        /*046c*/ 	.word	0x000001c0
        /*0470*/ 	.short	0x0100
        /*0472*/ 	.byte	0x04
	.zero		1


	//   ....[56]....
        /*0474*/ 	.word	0x00000ae0
        /*0478*/ 	.word	0x000000ff
        /*047c*/ 	.word	0x000001b0
        /*0480*/ 	.short	0x0100
        /*0482*/ 	.byte	0x04
	.zero		1


	//   ....[57]....
        /*0484*/ 	.word	0x00000af0
        /*0488*/ 	.word	0x000000ff
        /*048c*/ 	.word	0x000001c8
        /*0490*/ 	.short	0x0100
        /*0492*/ 	.byte	0x04
	.zero		1


	//   ....[58]....
        /*0494*/ 	.word	0x00000be0
        /*0498*/ 	.word	0x000000ff
        /*049c*/ 	.word	0x000001d0
        /*04a0*/ 	.short	0x0100
        /*04a2*/ 	.byte	0x06
	.zero		1


	//   ....[59]....
        /*04a4*/ 	.word	0x00000bf0
        /*04a8*/ 	.word	0x000000ff
        /*04ac*/ 	.word	0x000001d8
        /*04b0*/ 	.short	0x0100
        /*04b2*/ 	.byte	0x06
	.zero		1


	//   ....[60]....
        /*04b4*/ 	.word	0x00000d30
        /*04b8*/ 	.word	0x000000ff
        /*04bc*/ 	.word	0x000001e0
        /*04c0*/ 	.short	0x0100
        /*04c2*/ 	.byte	0x06
	.zero		1


	//   ....[61]....
        /*04c4*/ 	.word	0x00000d40
        /*04c8*/ 	.word	0x000000ff
        /*04cc*/ 	.word	0x000001f0
        /*04d0*/ 	.short	0x0100
        /*04d2*/ 	.byte	0x06
	.zero		1


	//   ....[62]....
        /*04d4*/ 	.word	0x00000d50
        /*04d8*/ 	.word	0x000000ff
        /*04dc*/ 	.word	0x000001e8
        /*04e0*/ 	.short	0x0100
        /*04e2*/ 	.byte	0x06
	.zero		1


	//   ....[63]....
        /*04e4*/ 	.word	0x00000d60
        /*04e8*/ 	.word	0x000000ff
        /*04ec*/ 	.word	0x000001f8
        /*04f0*/ 	.short	0x0100
        /*04f2*/ 	.byte	0x06
	.zero		1


	//   ....[64]....
        /*04f4*/ 	.word	0x00000e90
        /*04f8*/ 	.word	0x000000ff
        /*04fc*/ 	.word	0x00000200
        /*0500*/ 	.short	0x0100
        /*0502*/ 	.byte	0x04
	.zero		1


	//   ....[65]....
        /*0504*/ 	.word	0x00000ea0
        /*0508*/ 	.word	0x000000ff
        /*050c*/ 	.word	0x00000220
        /*0510*/ 	.short	0x0100
        /*0512*/ 	.byte	0x04
	.zero		1


	//   ....[66]....
        /*0514*/ 	.word	0x00000eb0
        /*0518*/ 	.word	0x000000ff
        /*051c*/ 	.word	0x00000208
        /*0520*/ 	.short	0x0100
        /*0522*/ 	.byte	0x04
	.zero		1


	//   ....[67]....
        /*0524*/ 	.word	0x00000ec0
        /*0528*/ 	.word	0x000000ff
        /*052c*/ 	.word	0x00000228
        /*0530*/ 	.short	0x0100
        /*0532*/ 	.byte	0x04
	.zero		1


	//   ....[68]....
        /*0534*/ 	.word	0x00000ed0
        /*0538*/ 	.word	0x000000ff
        /*053c*/ 	.word	0x00000210
        /*0540*/ 	.short	0x0100
        /*0542*/ 	.byte	0x04
	.zero		1


	//   ....[69]....
        /*0544*/ 	.word	0x00000ee0
        /*0548*/ 	.word	0x000000ff
        /*054c*/ 	.word	0x00000230
        /*0550*/ 	.short	0x0100
        /*0552*/ 	.byte	0x04
	.zero		1


	//   ....[70]....
        /*0554*/ 	.word	0x00000ef0
        /*0558*/ 	.word	0x000000ff
        /*055c*/ 	.word	0x00000218
        /*0560*/ 	.short	0x0100
        /*0562*/ 	.byte	0x04
	.zero		1


	//   ....[71]....
        /*0564*/ 	.word	0x00000f00
        /*0568*/ 	.word	0x000000ff
        /*056c*/ 	.word	0x00000238
        /*0570*/ 	.short	0x0100
        /*0572*/ 	.byte	0x04
	.zero		1


	//   ....[72]....
        /*0574*/ 	.word	0x00000ff0
        /*0578*/ 	.word	0x000000ff
        /*057c*/ 	.word	0x00000240
        /*0580*/ 	.short	0x0100
        /*0582*/ 	.byte	0x04
	.zero		1


	//   ....[73]....
        /*0584*/ 	.word	0x00001000
        /*0588*/ 	.word	0x000000ff
        /*058c*/ 	.word	0x00000250
        /*0590*/ 	.short	0x0100
        /*0592*/ 	.byte	0x04
	.zero		1


	//   ....[74]....
        /*0594*/ 	.word	0x00001010
        /*0598*/ 	.word	0x000000ff
        /*059c*/ 	.word	0x00000248
        /*05a0*/ 	.short	0x0100
        /*05a2*/ 	.byte	0x04
	.zero		1


	//   ....[75]....
        /*05a4*/ 	.word	0x00001020
        /*05a8*/ 	.word	0x000000ff
        /*05ac*/ 	.word	0x00000258
        /*05b0*/ 	.short	0x0100
        /*05b2*/ 	.byte	0x04
	.zero		1


	//   ....[76]....
        /*05b4*/ 	.word	0x00001b80
        /*05b8*/ 	.word	0x00000000
        /*05bc*/ 	.word	0x00000250
        /*05c0*/ 	.short	0x010a
        /*05c2*/ 	.byte	0xff
	.zero		1


	//   ....[77]....
        /*05c4*/ 	.word	0x00001bb0
        /*05c8*/ 	.word	0x00000000
        /*05cc*/ 	.word	0x00000240
        /*05d0*/ 	.short	0x0101
        /*05d2*/ 	.byte	0xff
	.zero		1


	//   ....[78]....
        /*05d4*/ 	.word	0x00001c80
        /*05d8*/ 	.word	0x000000ff
        /*05dc*/ 	.word	0x000000d0
        /*05e0*/ 	.short	0x010a
        /*05e2*/ 	.byte	0x04
	.zero		1


	//   ....[79]....
        /*05e4*/ 	.word	0x00001d00
        /*05e8*/ 	.word	0x000000ff
        /*05ec*/ 	.word	0x000000d0
        /*05f0*/ 	.short	0x010a
        /*05f2*/ 	.byte	0x21
	.zero		1


	//   ....[80]....
        /*05f4*/ 	.word	0x00001ea0
        /*05f8*/ 	.word	0x000000ff
        /*05fc*/ 	.word	0x000000d0
        /*0600*/ 	.short	0x010a
        /*0602*/ 	.byte	0x08
	.zero		1


	//   ....[81]....
        /*0604*/ 	.word	0x00001fb0
        /*0608*/ 	.word	0x000000ff
        /*060c*/ 	.word	0x000001d8
        /*0610*/ 	.short	0x0101
        /*0612*/ 	.byte	0x06
	.zero		1


	//   ....[82]....
        /*0614*/ 	.word	0x00001fd0
        /*0618*/ 	.word	0x000000ff
        /*061c*/ 	.word	0x000000d0
        /*0620*/ 	.short	0x010a
        /*0622*/ 	.byte	0x04
	.zero		1


	//   ....[83]....
        /*0624*/ 	.word	0x00002050
        /*0628*/ 	.word	0x000000ff
        /*062c*/ 	.word	0x000000d0
        /*0630*/ 	.short	0x010a
        /*0632*/ 	.byte	0x11
	.zero		1


	//   ....[84]....
        /*0634*/ 	.word	0x000021f0
        /*0638*/ 	.word	0x000000ff
        /*063c*/ 	.word	0x000000d0
        /*0640*/ 	.short	0x010a
        /*0642*/ 	.byte	0x07
	.zero		1


	//   ....[85]....
        /*0644*/ 	.word	0x00002330
        /*0648*/ 	.word	0x00000003
        /*064c*/ 	.word	0x000001e0
        /*0650*/ 	.short	0x010a
        /*0652*/ 	.byte	0xff
	.zero		1


	//   ....[86]....
        /*0654*/ 	.word	0x00002480
        /*0658*/ 	.word	0x00000000
        /*065c*/ 	.word	0x00000000
        /*0660*/ 	.short	0x0101
        /*0662*/ 	.byte	0xff
	.zero		1


	//   ....[87]....
        /*0664*/ 	.word	0x00002a40
        /*0668*/ 	.word	0x000000ff
        /*066c*/ 	.word	0x00000000
        /*0670*/ 	.short	0x010a
        /*0672*/ 	.byte	0x04
	.zero		1


	//   ....[88]....
        /*0674*/ 	.word	0x00002ad0
        /*0678*/ 	.word	0x000000ff
        /*067c*/ 	.word	0x00000000
        /*0680*/ 	.short	0x010a
        /*0682*/ 	.byte	0x05
	.zero		1


	//   ....[89]....
        /*0684*/ 	.word	0x00002b60
        /*0688*/ 	.word	0x000000ff
        /*068c*/ 	.word	0x00000000
        /*0690*/ 	.short	0x010a
        /*0692*/ 	.byte	0x05
	.zero		1


	//   ....[90]....
        /*0694*/ 	.word	0x00002bf0
        /*0698*/ 	.word	0x000000ff
        /*069c*/ 	.word	0x00000000
        /*06a0*/ 	.short	0x010a
        /*06a2*/ 	.byte	0x05
	.zero		1


	//   ....[91]....
        /*06a4*/ 	.word	0x00002c80
        /*06a8*/ 	.word	0x000000ff
        /*06ac*/ 	.word	0x00000000
        /*06b0*/ 	.short	0x010a
        /*06b2*/ 	.byte	0x05
	.zero		1


	//   ....[92]....
        /*06b4*/ 	.word	0x00002d10
        /*06b8*/ 	.word	0x000000ff
        /*06bc*/ 	.word	0x00000000
        /*06c0*/ 	.short	0x010a
        /*06c2*/ 	.byte	0x05
	.zero		1


	//   ....[93]....
        /*06c4*/ 	.word	0x00002da0
        /*06c8*/ 	.word	0x000000ff
        /*06cc*/ 	.word	0x00000000
        /*06d0*/ 	.short	0x010a
        /*06d2*/ 	.byte	0x05
	.zero		1


	//   ....[94]....
        /*06d4*/ 	.word	0x00002e30
        /*06d8*/ 	.word	0x000000ff
        /*06dc*/ 	.word	0x00000000
        /*06e0*/ 	.short	0x010a
        /*06e2*/ 	.byte	0x05
	.zero		1


	//   ....[95]....
        /*06e4*/ 	.word	0x00002ec0
        /*06e8*/ 	.word	0x000000ff
        /*06ec*/ 	.word	0x00000000
        /*06f0*/ 	.short	0x010a
        /*06f2*/ 	.byte	0x05
	.zero		1


	//   ....[96]....
        /*06f4*/ 	.word	0x00002f50
        /*06f8*/ 	.word	0x000000ff
        /*06fc*/ 	.word	0x00000000
        /*0700*/ 	.short	0x010a
        /*0702*/ 	.byte	0x05
	.zero		1


	//   ....[97]....
        /*0704*/ 	.word	0x00002fe0
        /*0708*/ 	.word	0x000000ff
        /*070c*/ 	.word	0x00000000
        /*0710*/ 	.short	0x010a
        /*0712*/ 	.byte	0x05
	.zero		1


	//   ....[98]....
        /*0714*/ 	.word	0x00003070
        /*0718*/ 	.word	0x000000ff
        /*071c*/ 	.word	0x00000000
        /*0720*/ 	.short	0x010a
        /*0722*/ 	.byte	0x05
	.zero		1


	//   ....[99]....
        /*0724*/ 	.word	0x00003100
        /*0728*/ 	.word	0x000000ff
        /*072c*/ 	.word	0x00000000
        /*0730*/ 	.short	0x010a
        /*0732*/ 	.byte	0x05
	.zero		1


	//   ....[100]....
        /*0734*/ 	.word	0x00003190
        /*0738*/ 	.word	0x000000ff
        /*073c*/ 	.word	0x00000000
        /*0740*/ 	.short	0x010a
        /*0742*/ 	.byte	0x05
	.zero		1


	//   ....[101]....
        /*0744*/ 	.word	0x00003220
        /*0748*/ 	.word	0x000000ff
        /*074c*/ 	.word	0x00000000
        /*0750*/ 	.short	0x010a
        /*0752*/ 	.byte	0x05
	.zero		1


	//   ....[102]....
        /*0754*/ 	.word	0x000032b0
        /*0758*/ 	.word	0x000000ff
        /*075c*/ 	.word	0x00000000
        /*0760*/ 	.short	0x010a
        /*0762*/ 	.byte	0x05
	.zero		1


	//   ....[103]....
        /*0764*/ 	.word	0x00003340
        /*0768*/ 	.word	0x000000ff
        /*076c*/ 	.word	0x00000000
        /*0770*/ 	.short	0x010a
        /*0772*/ 	.byte	0x05
	.zero		1


	//   ....[104]....
        /*0774*/ 	.word	0x000033d0
        /*0778*/ 	.word	0x000000ff
        /*077c*/ 	.word	0x00000000
        /*0780*/ 	.short	0x010a
        /*0782*/ 	.byte	0x05
	.zero		1


	//   ....[105]....
        /*0784*/ 	.word	0x00003460
        /*0788*/ 	.word	0x000000ff
        /*078c*/ 	.word	0x00000000
        /*0790*/ 	.short	0x010a
        /*0792*/ 	.byte	0x05
	.zero		1


	//   ....[106]....
        /*0794*/ 	.word	0x000034f0
        /*0798*/ 	.word	0x000000ff
        /*079c*/ 	.word	0x00000000
        /*07a0*/ 	.short	0x010a
        /*07a2*/ 	.byte	0x05
	.zero		1


	//   ....[107]....
        /*07a4*/ 	.word	0x00003580
        /*07a8*/ 	.word	0x000000ff
        /*07ac*/ 	.word	0x00000000
        /*07b0*/ 	.short	0x010a
        /*07b2*/ 	.byte	0x05
	.zero		1


	//   ....[108]....
        /*07b4*/ 	.word	0x00003610
        /*07b8*/ 	.word	0x000000ff
        /*07bc*/ 	.word	0x00000000
        /*07c0*/ 	.short	0x010a
        /*07c2*/ 	.byte	0x05
	.zero		1


	//   ....[109]....
        /*07c4*/ 	.word	0x000036a0
        /*07c8*/ 	.word	0x000000ff
        /*07cc*/ 	.word	0x00000000
        /*07d0*/ 	.short	0x010a
        /*07d2*/ 	.byte	0x05
	.zero		1


	//   ....[110]....
        /*07d4*/ 	.word	0x00003730
        /*07d8*/ 	.word	0x000000ff
        /*07dc*/ 	.word	0x00000000
        /*07e0*/ 	.short	0x010a
        /*07e2*/ 	.byte	0x05
	.zero		1


	//   ....[111]....
        /*07e4*/ 	.word	0x000037c0
        /*07e8*/ 	.word	0x000000ff
        /*07ec*/ 	.word	0x00000000
        /*07f0*/ 	.short	0x010a
        /*07f2*/ 	.byte	0x05
	.zero		1


	//   ....[112]....
        /*07f4*/ 	.word	0x00003860
        /*07f8*/ 	.word	0x00000000
        /*07fc*/ 	.word	0x00000000
        /*0800*/ 	.short	0x010a
        /*0802*/ 	.byte	0xff
	.zero		1


	//   ....[113]....
        /*0804*/ 	.word	0x00003980
        /*0808*/ 	.word	0x00000002
        /*080c*/ 	.word	0x00000240
        /*0810*/ 	.short	0x010a
        /*0812*/ 	.byte	0xff
	.zero		1


	//   ....[114]....
        /*0814*/ 	.word	0x000039f0
        /*0818*/ 	.word	0x00000002
        /*081c*/ 	.word	0x00000000
        /*0820*/ 	.short	0x0101
        /*0822*/ 	.byte	0xff
	.zero		1


	//   ....[115]....
        /*0824*/ 	.word	0x00003a10
        /*0828*/ 	.word	0x000000ff
        /*082c*/ 	.word	0x000001f0
        /*0830*/ 	.short	0x010a
        /*0832*/ 	.byte	0x04
	.zero		1


	//   ....[116]....
        /*0834*/ 	.word	0x00003b30
        /*0838*/ 	.word	0x00000002
        /*083c*/ 	.word	0x000001e0
        /*0840*/ 	.short	0x010a
        /*0842*/ 	.byte	0xff
	.zero		1


	//   ....[117]....
        /*0844*/ 	.word	0x00003c30
        /*0848*/ 	.word	0x00000002
        /*084c*/ 	.word	0x00000000
        /*0850*/ 	.short	0x0101
        /*0852*/ 	.byte	0xff
	.zero		1


	//   ....[118]....
        /*0854*/ 	.word	0x00003cc0
        /*0858*/ 	.word	0x000000ff
        /*085c*/ 	.word	0x000001f0
        /*0860*/ 	.short	0x0106
        /*0862*/ 	.byte	0x04
	.zero		1


	//   ....[119]....
        /*0864*/ 	.word	0x00003ce0
        /*0868*/ 	.word	0x000000ff
        /*086c*/ 	.word	0x000001f0
        /*0870*/ 	.short	0x010a
        /*0872*/ 	.byte	0x04
	.zero		1


	//   ....[120]....
        /*0874*/ 	.word	0x00003d70
        /*0878*/ 	.word	0x000000ff
        /*087c*/ 	.word	0x000001f0
        /*0880*/ 	.short	0x0106
        /*0882*/ 	.byte	0x07
	.zero		1


	//   ....[121]....
        /*0884*/ 	.word	0x00003db0
        /*0888*/ 	.word	0x00000000
        /*088c*/ 	.word	0x000001f0
        /*0890*/ 	.short	0x010a
        /*0892*/ 	.byte	0xff
	.zero		1


	//   ....[122]....
        /*0894*/ 	.word	0x000042c0
        /*0898*/ 	.word	0x00000000
        /*089c*/ 	.word	0x000001e0
        /*08a0*/ 	.short	0x010a
        /*08a2*/ 	.byte	0xff
	.zero		1


	//   ....[123]....
        /*08a4*/ 	.word	0x000043c0
        /*08a8*/ 	.word	0x00000003
        /*08ac*/ 	.word	0x00000000
        /*08b0*/ 	.short	0x0101
        /*08b2*/ 	.byte	0xff
	.zero		1


	//   ....[124]....
        /*08b4*/ 	.word	0x000043d0
        /*08b8*/ 	.word	0x000000ff
        /*08bc*/ 	.word	0x00000000
        /*08c0*/ 	.short	0x010a
        /*08c2*/ 	.byte	0x04
	.zero		1


	//   ....[125]....
        /*08c4*/ 	.word	0x00004450
        /*08c8*/ 	.word	0x000000ff
        /*08cc*/ 	.word	0x00000220
        /*08d0*/ 	.short	0x010a
        /*08d2*/ 	.byte	0x17
	.zero		1


	//   ....[126]....
        /*08d4*/ 	.word	0x00004530
        /*08d8*/ 	.word	0x000000ff
        /*08dc*/ 	.word	0x00000000
        /*08e0*/ 	.short	0x010a
        /*08e2*/ 	.byte	0x05
	.zero		1


	//   ....[127]....
        /*08e4*/ 	.word	0x00004670
        /*08e8*/ 	.word	0x000000ff
        /*08ec*/ 	.word	0x00000000
        /*08f0*/ 	.short	0x010a
        /*08f2*/ 	.byte	0x04
	.zero		1


	//   ....[128]....
        /*08f4*/ 	.word	0x00004860
        /*08f8*/ 	.word	0x000000ff
        /*08fc*/ 	.word	0x00000000
        /*0900*/ 	.short	0x010a
        /*0902*/ 	.byte	0x04
	.zero		1


	//   ....[129]....
        /*0904*/ 	.word	0x000048f0
        /*0908*/ 	.word	0x000000ff
        /*090c*/ 	.word	0x00000000
        /*0910*/ 	.short	0x010a
        /*0912*/ 	.byte	0x05
	.zero		1


	//   ....[130]....
        /*0914*/ 	.word	0x00004980
        /*0918*/ 	.word	0x000000ff
        /*091c*/ 	.word	0x00000000
        /*0920*/ 	.short	0x010a
        /*0922*/ 	.byte	0x05
	.zero		1


	//   ....[131]....
        /*0924*/ 	.word	0x00004a10
        /*0928*/ 	.word	0x000000ff
        /*092c*/ 	.word	0x00000000
        /*0930*/ 	.short	0x010a
        /*0932*/ 	.byte	0x04
	.zero		1


	//   ....[132]....
        /*0934*/ 	.word	0x00004ea0
        /*0938*/ 	.word	0x0000000c
        /*093c*/ 	.word	0x000001e0
        /*0940*/ 	.short	0x010a
        /*0942*/ 	.byte	0xff
	.zero		1


	//   ....[133]....
        /*0944*/ 	.word	0x00005010
        /*0948*/ 	.word	0x00000000
        /*094c*/ 	.word	0x00000000
        /*0950*/ 	.short	0x0101
        /*0952*/ 	.byte	0xff
	.zero		1


	//   ....[134]....
        /*0954*/ 	.word	0x00005490
        /*0958*/ 	.word	0x000000ff
        /*095c*/ 	.word	0x000001d8
        /*0960*/ 	.short	0x010a
        /*0962*/ 	.byte	0x18
	.zero		1


	//   ....[135]....
        /*0964*/ 	.word	0x00005650
        /*0968*/ 	.word	0x000000ff
        /*096c*/ 	.word	0x000001b8
        /*0970*/ 	.short	0x010a
        /*0972*/ 	.byte	0x04
	.zero		1


	//   ....[136]....
        /*0974*/ 	.word	0x00005820
        /*0978*/ 	.word	0x000000ff
        /*097c*/ 	.word	0x000001a0
        /*0980*/ 	.short	0x010b
        /*0982*/ 	.byte	0x04
	.zero		1


	//   ....[137]....
        /*0984*/ 	.word	0x00005830
        /*0988*/ 	.word	0x000000ff
        /*098c*/ 	.word	0x00000000
        /*0990*/ 	.short	0x0101
        /*0992*/ 	.byte	0x14
	.zero		1


	//   ....[138]....
        /*0994*/ 	.word	0x00005840
        /*0998*/ 	.word	0x000000ff
        /*099c*/ 	.word	0x000001b8
        /*09a0*/ 	.short	0x010a
        /*09a2*/ 	.byte	0x05
	.zero		1


	//   ....[139]....
        /*09a4*/ 	.word	0x00005a30
        /*09a8*/ 	.word	0x000000ff
        /*09ac*/ 	.word	0x000001a0
        /*09b0*/ 	.short	0x010b
        /*09b2*/ 	.byte	0x05
	.zero		1


	//   ....[140]....
        /*09b4*/ 	.word	0x00005a40
        /*09b8*/ 	.word	0x000000ff
        /*09bc*/ 	.word	0x00000000
        /*09c0*/ 	.short	0x0101
        /*09c2*/ 	.byte	0x04
	.zero		1


	//   ....[141]....
        /*09c4*/ 	.word	0x00005ae0
        /*09c8*/ 	.word	0x000000ff
        /*09cc*/ 	.word	0x00000000
        /*09d0*/ 	.short	0x010a
        /*09d2*/ 	.byte	0x04
	.zero		1


	//   ....[142]....
        /*09d4*/ 	.word	0x00005b70
        /*09d8*/ 	.word	0x000000ff
        /*09dc*/ 	.word	0x00000000
        /*09e0*/ 	.short	0x010a
        /*09e2*/ 	.byte	0x05
	.zero		1


	//   ....[143]....
        /*09e4*/ 	.word	0x00005c10
        /*09e8*/ 	.word	0x00000000
        /*09ec*/ 	.word	0x00000000
        /*09f0*/ 	.short	0x010a
        /*09f2*/ 	.byte	0xff
	.zero		1


	//   ....[144]....
        /*09f4*/ 	.word	0x00005f70
        /*09f8*/ 	.word	0x00000000
        /*09fc*/ 	.word	0x000001e0
        /*0a00*/ 	.short	0x010a
        /*0a02*/ 	.byte	0xff
	.zero		1


	//   ....[145]....
        /*0a04*/ 	.word	0x00006040
        /*0a08*/ 	.word	0x00000000
        /*0a0c*/ 	.word	0x00000000
        /*0a10*/ 	.short	0x0101
        /*0a12*/ 	.byte	0xff
	.zero		1


	//   ....[146]....
        /*0a14*/ 	.word	0x00006c50
        /*0a18*/ 	.word	0x00000002
        /*0a1c*/ 	.word	0x000001a0
        /*0a20*/ 	.short	0x010a
        /*0a22*/ 	.byte	0xff
	.zero		1


	//   ....[147]....
        /*0a24*/ 	.word	0x00006c90
        /*0a28*/ 	.word	0x0000001b
        /*0a2c*/ 	.word	0x00000200
        /*0a30*/ 	.short	0x010a
        /*0a32*/ 	.byte	0xff
	.zero		1


	//   ....[148]....
        /*0a34*/ 	.word	0x00006d80
        /*0a38*/ 	.word	0x00000002
        /*0a3c*/ 	.word	0x000001a0
        /*0a40*/ 	.short	0x010a
        /*0a42*/ 	.byte	0xff
	.zero		1


	//   ....[149]....
        /*0a44*/ 	.word	0x00006f10
        /*0a48*/ 	.word	0x0000001b
        /*0a4c*/ 	.word	0x00000200
        /*0a50*/ 	.short	0x010a
        /*0a52*/ 	.byte	0xff
	.zero		1


	//   ....[150]....
        /*0a54*/ 	.word	0x000076e0
        /*0a58*/ 	.word	0x00000000
        /*0a5c*/ 	.word	0x00000000
        /*0a60*/ 	.short	0x0101
        /*0a62*/ 	.byte	0xff
	.zero		1


	//   ....[151]....
        /*0a64*/ 	.word	0x000076f0
        /*0a68*/ 	.word	0x00000002
        /*0a6c*/ 	.word	0x000001a0
        /*0a70*/ 	.short	0x010a
        /*0a72*/ 	.byte	0xff
	.zero		1


	//   ....[152]....
        /*0a74*/ 	.word	0x000077b0
        /*0a78*/ 	.word	0x00000002
        /*0a7c*/ 	.word	0x000001a0
        /*0a80*/ 	.short	0x010a
        /*0a82*/ 	.byte	0xff
	.zero		1


	//   ....[153]....
        /*0a84*/ 	.word	0x00007b50
        /*0a88*/ 	.word	0x000000ff
        /*0a8c*/ 	.word	0x00000000
        /*0a90*/ 	.short	0x0101
        /*0a92*/ 	.byte	0x04
	.zero		1


	//   ....[154]....
        /*0a94*/ 	.word	0x000080b0
        /*0a98*/ 	.word	0x00000000
        /*0a9c*/ 	.word	0x00000000
        /*0aa0*/ 	.short	0x0101
        /*0aa2*/ 	.byte	0xff
	.zero		1


	//   ....[155]....
        /*0aa4*/ 	.word	0x00008360
        /*0aa8*/ 	.word	0x000000ff
        /*0aac*/ 	.word	0x00000000
        /*0ab0*/ 	.short	0x0101
        /*0ab2*/ 	.byte	0x04
	.zero		1


	//   ....[156]....
        /*0ab4*/ 	.word	0x00008380
        /*0ab8*/ 	.word	0x00000000
        /*0abc*/ 	.word	0x00000250
        /*0ac0*/ 	.short	0x010a
        /*0ac2*/ 	.byte	0xff
	.zero		1


	//   ....[157]....
        /*0ac4*/ 	.word	0x000083e0
        /*0ac8*/ 	.word	0x00000000
        /*0acc*/ 	.word	0x000000d0
        /*0ad0*/ 	.short	0x010a
        /*0ad2*/ 	.byte	0xff
	.zero		1


	//   ....[158]....
        /*0ad4*/ 	.word	0x00008440
        /*0ad8*/ 	.word	0x00000000
        /*0adc*/ 	.word	0x000000d0
        /*0ae0*/ 	.short	0x010a
        /*0ae2*/ 	.byte	0xff
	.zero		1


	//   ....[159]....
        /*0ae4*/ 	.word	0x00008490
        /*0ae8*/ 	.word	0x00000003
        /*0aec*/ 	.word	0x000001e0
        /*0af0*/ 	.short	0x010a
        /*0af2*/ 	.byte	0xff
	.zero		1


	//   ....[160]....
        /*0af4*/ 	.word	0x000084f0
        /*0af8*/ 	.word	0x00000000
        /*0afc*/ 	.word	0x00000000
        /*0b00*/ 	.short	0x010a
        /*0b02*/ 	.byte	0xff
	.zero		1


	//   ....[161]....
        /*0b04*/ 	.word	0x00008550
        /*0b08*/ 	.word	0x00000000
        /*0b0c*/ 	.word	0x00000000
        /*0b10*/ 	.short	0x010a
        /*0b12*/ 	.byte	0xff
	.zero		1


	//   ....[162]....
        /*0b14*/ 	.word	0x000085b0
        /*0b18*/ 	.word	0x00000000
        /*0b1c*/ 	.word	0x00000000
        /*0b20*/ 	.short	0x010a
        /*0b22*/ 	.byte	0xff
	.zero		1


	//   ....[163]....
        /*0b24*/ 	.word	0x00008610
        /*0b28*/ 	.word	0x00000000
        /*0b2c*/ 	.word	0x00000000
        /*0b30*/ 	.short	0x010a
        /*0b32*/ 	.byte	0xff
	.zero		1


	//   ....[164]....
        /*0b34*/ 	.word	0x00008670
        /*0b38*/ 	.word	0x00000000
        /*0b3c*/ 	.word	0x00000000
        /*0b40*/ 	.short	0x010a
        /*0b42*/ 	.byte	0xff
	.zero		1


	//   ....[165]....
        /*0b44*/ 	.word	0x000086d0
        /*0b48*/ 	.word	0x00000000
        /*0b4c*/ 	.word	0x00000000
        /*0b50*/ 	.short	0x010a
        /*0b52*/ 	.byte	0xff
	.zero		1


	//   ....[166]....
        /*0b54*/ 	.word	0x00008730
        /*0b58*/ 	.word	0x00000000
        /*0b5c*/ 	.word	0x00000000
        /*0b60*/ 	.short	0x010a
        /*0b62*/ 	.byte	0xff
	.zero		1


	//   ....[167]....
        /*0b64*/ 	.word	0x00008790
        /*0b68*/ 	.word	0x00000000
        /*0b6c*/ 	.word	0x00000000
        /*0b70*/ 	.short	0x010a
        /*0b72*/ 	.byte	0xff
	.zero		1


	//   ....[168]....
        /*0b74*/ 	.word	0x000087f0
        /*0b78*/ 	.word	0x00000000
        /*0b7c*/ 	.word	0x00000000
        /*0b80*/ 	.short	0x010a
        /*0b82*/ 	.byte	0xff
	.zero		1


	//   ....[169]....
        /*0b84*/ 	.word	0x00008850
        /*0b88*/ 	.word	0x00000000
        /*0b8c*/ 	.word	0x00000000
        /*0b90*/ 	.short	0x010a
        /*0b92*/ 	.byte	0xff
	.zero		1


	//   ....[170]....
        /*0b94*/ 	.word	0x000088b0
        /*0b98*/ 	.word	0x00000000
        /*0b9c*/ 	.word	0x00000000
        /*0ba0*/ 	.short	0x010a
        /*0ba2*/ 	.byte	0xff
	.zero		1


	//   ....[171]....
        /*0ba4*/ 	.word	0x00008910
        /*0ba8*/ 	.word	0x00000000
        /*0bac*/ 	.word	0x00000000
        /*0bb0*/ 	.short	0x010a
        /*0bb2*/ 	.byte	0xff
	.zero		1


	//   ....[172]....
        /*0bb4*/ 	.word	0x00008970
        /*0bb8*/ 	.word	0x00000000
        /*0bbc*/ 	.word	0x00000000
        /*0bc0*/ 	.short	0x010a
        /*0bc2*/ 	.byte	0xff
	.zero		1


	//   ....[173]....
        /*0bc4*/ 	.word	0x000089d0
        /*0bc8*/ 	.word	0x00000000
        /*0bcc*/ 	.word	0x00000000
        /*0bd0*/ 	.short	0x010a
        /*0bd2*/ 	.byte	0xff
	.zero		1


	//   ....[174]....
        /*0bd4*/ 	.word	0x00008a30
        /*0bd8*/ 	.word	0x00000000
        /*0bdc*/ 	.word	0x00000000
        /*0be0*/ 	.short	0x010a
        /*0be2*/ 	.byte	0xff
	.zero		1


	//   ....[175]....
        /*0be4*/ 	.word	0x00008a90
        /*0be8*/ 	.word	0x00000000
        /*0bec*/ 	.word	0x00000000
        /*0bf0*/ 	.short	0x010a
        /*0bf2*/ 	.byte	0xff
	.zero		1


	//   ....[176]....
        /*0bf4*/ 	.word	0x00008af0
        /*0bf8*/ 	.word	0x00000000
        /*0bfc*/ 	.word	0x00000000
        /*0c00*/ 	.short	0x010a
        /*0c02*/ 	.byte	0xff
	.zero		1


	//   ....[177]....
        /*0c04*/ 	.word	0x00008b50
        /*0c08*/ 	.word	0x00000000
        /*0c0c*/ 	.word	0x00000000
        /*0c10*/ 	.short	0x010a
        /*0c12*/ 	.byte	0xff
	.zero		1


	//   ....[178]....
        /*0c14*/ 	.word	0x00008bb0
        /*0c18*/ 	.word	0x00000000
        /*0c1c*/ 	.word	0x00000000
        /*0c20*/ 	.short	0x010a
        /*0c22*/ 	.byte	0xff
	.zero		1


	//   ....[179]....
        /*0c24*/ 	.word	0x00008c10
        /*0c28*/ 	.word	0x00000000
        /*0c2c*/ 	.word	0x00000000
        /*0c30*/ 	.short	0x010a
        /*0c32*/ 	.byte	0xff
	.zero		1


	//   ....[180]....
        /*0c34*/ 	.word	0x00008c70
        /*0c38*/ 	.word	0x00000000
        /*0c3c*/ 	.word	0x00000000
        /*0c40*/ 	.short	0x010a
        /*0c42*/ 	.byte	0xff
	.zero		1


	//   ....[181]....
        /*0c44*/ 	.word	0x00008cd0
        /*0c48*/ 	.word	0x00000000
        /*0c4c*/ 	.word	0x00000000
        /*0c50*/ 	.short	0x010a
        /*0c52*/ 	.byte	0xff
	.zero		1


	//   ....[182]....
        /*0c54*/ 	.word	0x00008d30
        /*0c58*/ 	.word	0x00000000
        /*0c5c*/ 	.word	0x00000000
        /*0c60*/ 	.short	0x010a
        /*0c62*/ 	.byte	0xff
	.zero		1


	//   ....[183]....
        /*0c64*/ 	.word	0x00008d90
        /*0c68*/ 	.word	0x00000000
        /*0c6c*/ 	.word	0x00000000
        /*0c70*/ 	.short	0x010a
        /*0c72*/ 	.byte	0xff
	.zero		1


	//   ....[184]....
        /*0c74*/ 	.word	0x00008df0
        /*0c78*/ 	.word	0x00000000
        /*0c7c*/ 	.word	0x00000000
        /*0c80*/ 	.short	0x010a
        /*0c82*/ 	.byte	0xff
	.zero		1


	//   ....[185]....
        /*0c84*/ 	.word	0x00008e40
        /*0c88*/ 	.word	0x00000002
        /*0c8c*/ 	.word	0x00000240
        /*0c90*/ 	.short	0x010a
        /*0c92*/ 	.byte	0xff
	.zero		1


	//   ....[186]....
        /*0c94*/ 	.word	0x00008ea0
        /*0c98*/ 	.word	0x00000002
        /*0c9c*/ 	.word	0x000001f0
        /*0ca0*/ 	.short	0x010a
        /*0ca2*/ 	.byte	0xff
	.zero		1


	//   ....[187]....
        /*0ca4*/ 	.word	0x00008ef0
        /*0ca8*/ 	.word	0x00000002
        /*0cac*/ 	.word	0x000001e0
        /*0cb0*/ 	.short	0x010a
        /*0cb2*/ 	.byte	0xff
	.zero		1


	//   ....[188]....
        /*0cb4*/ 	.word	0x00008f50
        /*0cb8*/ 	.word	0x00000000
        /*0cbc*/ 	.word	0x000001f0
        /*0cc0*/ 	.short	0x010a
        /*0cc2*/ 	.byte	0xff
	.zero		1


	//   ....[189]....
        /*0cc4*/ 	.word	0x00008fa0
        /*0cc8*/ 	.word	0x00000000
        /*0ccc*/ 	.word	0x000001e0
        /*0cd0*/ 	.short	0x010a
        /*0cd2*/ 	.byte	0xff
	.zero		1


	//   ....[190]....
        /*0cd4*/ 	.word	0x00009000
        /*0cd8*/ 	.word	0x00000002
        /*0cdc*/ 	.word	0x00000220
        /*0ce0*/ 	.short	0x010a
        /*0ce2*/ 	.byte	0xff
	.zero		1


	//   ....[191]....
        /*0ce4*/ 	.word	0x00009060
        /*0ce8*/ 	.word	0x00000000
        /*0cec*/ 	.word	0x00000000
        /*0cf0*/ 	.short	0x010a
        /*0cf2*/ 	.byte	0xff
	.zero		1


	//   ....[192]....
        /*0cf4*/ 	.word	0x000090c0
        /*0cf8*/ 	.word	0x00000000
        /*0cfc*/ 	.word	0x00000000
        /*0d00*/ 	.short	0x010a
        /*0d02*/ 	.byte	0xff
	.zero		1


	//   ....[193]....
        /*0d04*/ 	.word	0x00009120
        /*0d08*/ 	.word	0x00000000
        /*0d0c*/ 	.word	0x00000000
        /*0d10*/ 	.short	0x010a
        /*0d12*/ 	.byte	0xff
	.zero		1


	//   ....[194]....
        /*0d14*/ 	.word	0x00009180
        /*0d18*/ 	.word	0x00000000
        /*0d1c*/ 	.word	0x00000000
        /*0d20*/ 	.short	0x010a
        /*0d22*/ 	.byte	0xff
	.zero		1


	//   ....[195]....
        /*0d24*/ 	.word	0x000091e0
        /*0d28*/ 	.word	0x00000000
        /*0d2c*/ 	.word	0x00000000
        /*0d30*/ 	.short	0x010a
        /*0d32*/ 	.byte	0xff
	.zero		1


	//   ....[196]....
        /*0d34*/ 	.word	0x00009230
        /*0d38*/ 	.word	0x0000000c
        /*0d3c*/ 	.word	0x000001e0
        /*0d40*/ 	.short	0x010a
        /*0d42*/ 	.byte	0xff
	.zero		1


	//   ....[197]....
        /*0d44*/ 	.word	0x00009290
        /*0d48*/ 	.word	0x00000000
        /*0d4c*/ 	.word	0x000001d8
        /*0d50*/ 	.short	0x010a
        /*0d52*/ 	.byte	0xff
	.zero		1


	//   ....[198]....
        /*0d54*/ 	.word	0x000092f0
        /*0d58*/ 	.word	0x00000000
        /*0d5c*/ 	.word	0x000001b8
        /*0d60*/ 	.short	0x010a
        /*0d62*/ 	.byte	0xff
	.zero		1


	//   ....[199]....
        /*0d64*/ 	.word	0x00009350
        /*0d68*/ 	.word	0x00000006
        /*0d6c*/ 	.word	0x000001b8
        /*0d70*/ 	.short	0x010a
        /*0d72*/ 	.byte	0xff
	.zero		1


	//   ....[200]....
        /*0d74*/ 	.word	0x000093b0
        /*0d78*/ 	.word	0x00000000
        /*0d7c*/ 	.word	0x00000000
        /*0d80*/ 	.short	0x010a
        /*0d82*/ 	.byte	0xff
	.zero		1


	//   ....[201]....
        /*0d84*/ 	.word	0x00009410
        /*0d88*/ 	.word	0x00000000
        /*0d8c*/ 	.word	0x00000000
        /*0d90*/ 	.short	0x010a
        /*0d92*/ 	.byte	0xff
	.zero		1


	//   ....[202]....
        /*0d94*/ 	.word	0x00009460
        /*0d98*/ 	.word	0x00000000
        /*0d9c*/ 	.word	0x000001e0
        /*0da0*/ 	.short	0x010a
        /*0da2*/ 	.byte	0xff
	.zero		1


	//   ....[203]....
        /*0da4*/ 	.word	0x000094b0
        /*0da8*/ 	.word	0x00000002
        /*0dac*/ 	.word	0x000001a0
        /*0db0*/ 	.short	0x010a
        /*0db2*/ 	.byte	0xff
	.zero		1


	//   ....[204]....
        /*0db4*/ 	.word	0x00009500
        /*0db8*/ 	.word	0x0000001b
        /*0dbc*/ 	.word	0x00000200
        /*0dc0*/ 	.short	0x010a
        /*0dc2*/ 	.byte	0xff
	.zero		1


	//   ....[205]....
        /*0dc4*/ 	.word	0x00009550
        /*0dc8*/ 	.word	0x00000002
        /*0dcc*/ 	.word	0x000001a0
        /*0dd0*/ 	.short	0x010a
        /*0dd2*/ 	.byte	0xff
	.zero		1


	//----- nvinfo : EIATTR_NUM_MBARRIERS
	.align		4
.L_47:
        /*0dd4*/ 	.byte	0x03, 0x38
        /*0dd6*/ 	.short	0x004c


	//----- nvinfo : EIATTR_EXIT_INSTR_OFFSETS
	.align		4
        /*0dd8*/ 	.byte	0x04, 0x1c
        /*0dda*/ 	.short	(.L_49 - .L_48)


	//   ....[0]....
.L_48:
        /*0ddc*/ 	.word	0x00003890


	//   ....[1]....
        /*0de0*/ 	.word	0x00003d80


	//   ....[2]....
        /*0de4*/ 	.word	0x00003de0


	//   ....[3]....
        /*0de8*/ 	.word	0x00004c70


	//   ....[4]....
        /*0dec*/ 	.word	0x00005c40


	//   ....[5]....
        /*0df0*/ 	.word	0x00005c80


	//   ....[6]....
        /*0df4*/ 	.word	0x00008250


	//   ....[7]....
        /*0df8*/ 	.word	0x000082d0


	//   ....[8]....
        /*0dfc*/ 	.word	0x00008300


	//   ....[9]....
        /*0e00*/ 	.word	0x00008370


	//----- nvinfo : EIATTR_MAX_THREADS
	.align		4
.L_49:
        /*0e04*/ 	.byte	0x04, 0x05
        /*0e06*/ 	.short	(.L_51 - .L_50)
.L_50:
        /*0e08*/ 	.word	0x00000100
        /*0e0c*/ 	.word	0x00000001
        /*0e10*/ 	.word	0x00000001


	//----- nvinfo : EIATTR_CRS_STACK_SIZE
	.align		4
.L_51:
        /*0e14*/ 	.byte	0x04, 0x1e
        /*0e16*/ 	.short	(.L_53 - .L_52)
.L_52:
        /*0e18*/ 	.word	0x00000000


	//----- nvinfo : EIATTR_CBANK_PARAM_SIZE
	.align		4
.L_53:
        /*0e1c*/ 	.byte	0x03, 0x19
        /*0e1e*/ 	.short	0x0800


	//----- nvinfo : EIATTR_PARAM_CBANK
	.align		4
        /*0e20*/ 	.byte	0x04, 0x0a
        /*0e22*/ 	.short	(.L_55 - .L_54)
	.align		4
.L_54:
        /*0e24*/ 	.word	index@(.nv.constant0._ZN7cutlass13device_kernelINS_4gemm6kernel13GemmUniversalIN4cute5tupleIJiiiiEEENS1_10collective13CollectiveMmaINS1_35MainloopSm100TmaUmmaWarpSpecializedILi26ELi2ELi4ENS5_IJNS4_1CILi1EEENSA_ILi2EEESB_EEEEENS5_IJNSA_ILi64EEESF_NSA_ILi32EEEEEENS_10bfloat16_tENS5_IJlSB_lEEESI_SJ_NS4_8TiledMMAINS4_8MMA_AtomIJNS4_20SM100_MMA_F16BF16_SSISI_SI_fLi64ELi64ELNS4_4UMMA5MajorE0ELSO_0ELNSN_7ScaleInE0ELSP_0EEEEEENS4_6LayoutINS5_IJSB_SB_SB_EEENS5_IJNSA_ILi0EEESU_SU_EEEEENS5_IJNS4_10UnderscoreESX_SX_EEEEENS4_23SM90_TMA_LOAD_MULTICASTENS4_14ComposedLayoutINS4_7SwizzleILi2ELi4ELi3EEENS4_18smem_ptr_flag_bitsILi16EEENSS_INS5_IJNSA_ILi8EEESG_EEENS5_IJSG_SB_EEEEEEEvNS4_8identityENS4_13SM90_TMA_LOADES1A_vS1B_EENS_8epilogue10collective18CollectiveEpilogueINS1E_23Sm100TmaWarpSpecializedILi3ELi2ELi16ELb1ELb0EEEJSH_NS5_IJNSS_ISF_SB_EENSS_ISG_SB_EEEEESI_SJ_SI_SJ_NS1E_6fusion15FusionCallbacksIS1I_NS1M_17LinearCombinationISI_fSI_fLNS_15FloatRoundStyleE2EEESH_S1L_JEEENS4_5SM1004TMEM4LOAD26SM100_TMEM_LOAD_16dp256b4xES1C_S1A_NS4_17SM75_U32x4_LDSM_NENS4_14SM90_TMA_STOREES1A_NS4_17SM90_U32x4_STSM_NENS4_39AutoVectorizingCopyWithAssumedAlignmentILi128EEEEEEvvEEEEvNT_6ParamsE)
        /*0e28*/ 	.short	0x0380
        /*0e2a*/ 	.short	0x0800


	//----- nvinfo : EIATTR_SW_WAR
	.align		4
.L_55:
        /*0e2c*/ 	.byte	0x04, 0x36
        /*0e2e*/ 	.short	(.L_57 - .L_56)
.L_56:
        /*0e30*/ 	.word	0x00000008
.L_57:


//--------------------- .nv.callgraph             --------------------------
	.section	.nv.callgraph,"",@"SHT_CUDA_CALLGRAPH"
	.align	4
	.sectionentsize	8
	.align		4
        /*0000*/ 	.word	0x00000000
	.align		4
        /*0004*/ 	.word	0xffffffff
	.align		4
        /*0008*/ 	.word	index@(_ZN7cutlass13device_kernelINS_4gemm6kernel13GemmUniversalIN4cute5tupleIJiiiiEEENS1_10collective13CollectiveMmaINS1_35MainloopSm100TmaUmmaWarpSpecializedILi26ELi2ELi4ENS5_IJNS4_1CILi1EEENSA_ILi2EEESB_EEEEENS5_IJNSA_ILi64EEESF_NSA_ILi32EEEEEENS_10bfloat16_tENS5_IJlSB_lEEESI_SJ_NS4_8TiledMMAINS4_8MMA_AtomIJNS4_20SM100_MMA_F16BF16_SSISI_SI_fLi64ELi64ELNS4_4UMMA5MajorE0ELSO_0ELNSN_7ScaleInE0ELSP_0EEEEEENS4_6LayoutINS5_IJSB_SB_SB_EEENS5_IJNSA_ILi0EEESU_SU_EEEEENS5_IJNS4_10UnderscoreESX_SX_EEEEENS4_23SM90_TMA_LOAD_MULTICASTENS4_14ComposedLayoutINS4_7SwizzleILi2ELi4ELi3EEENS4_18smem_ptr_flag_bitsILi16EEENSS_INS5_IJNSA_ILi8EEESG_EEENS5_IJSG_SB_EEEEEEEvNS4_8identityENS4_13SM90_TMA_LOADES1A_vS1B_EENS_8epilogue10collective18CollectiveEpilogueINS1E_23Sm100TmaWarpSpecializedILi3ELi2ELi16ELb1ELb0EEEJSH_NS5_IJNSS_ISF_SB_EENSS_ISG_SB_EEEEESI_SJ_SI_SJ_NS1E_6fusion15FusionCallbacksIS1I_NS1M_17LinearCombinationISI_fSI_fLNS_15FloatRoundStyleE2EEESH_S1L_JEEENS4_5SM1004TMEM4LOAD26SM100_TMEM_LOAD_16dp256b4xES1C_S1A_NS4_17SM75_U32x4_LDSM_NENS4_14SM90_TMA_STOREES1A_NS4_17SM90_U32x4_STSM_NENS4_39AutoVectorizingCopyWithAssumedAlignmentILi128EEEEEEvvEEEEvNT_6ParamsE)
	.align		4
        /*000c*/ 	.word	index@(__assertfail)
	.align		4
        /*0010*/ 	.word	0x00000000
	.align		4
        /*0014*/ 	.word	0xfffffffe
	.align		4
        /*0018*/ 	.word	0x00000000
	.align		4
        /*001c*/ 	.word	0xfffffffd
	.align		4
        /*0020*/ 	.word	0x00000000
	.align		4
        /*0024*/ 	.word	0xfffffffc


//--------------------- .nv.constant4             --------------------------
	.section	.nv.constant4,"a",@progbits
	.align	8
	.align		8
.nv.constant4:
        /*0000*/ 	.dword	__assertfail
	.align		8
        /*0008*/ 	.dword	__unnamed_1
	.align		8
        /*0010*/ 	.dword	__unnamed_2
	.align		8
        /*0018*/ 	.dword	_ZN40_INTERNAL_3589744d_4_k_cu_df7edc54_216584cuda3std3__45__cpo5beginE
	.align		8
        /*0020*/ 	.dword	_ZN40_INTERNAL_3589744d_4_k_cu_df7edc54_216584cuda3std3__45__cpo3endE
	.align		8
        /*0028*/ 	.dword	_ZN40_INTERNAL_3589744d_4_k_cu_df7edc54_216584cuda3std3__45__cpo6cbeginE
	.align		8
        /*0030*/ 	.dword	_ZN40_INTERNAL_3589744d_4_k_cu_df7edc54_216584cuda3std3__45__cpo4cendE
	.align		8
        /*0038*/ 	.dword	_ZN40_INTERNAL_3589744d_4_k_cu_df7edc54_216584cuda3std3__442_GLOBAL__N__3589744d_4_k_cu_df7edc54_216586ignoreE
	.align		8
        /*0040*/ 	.dword	_ZN40_INTERNAL_3589744d_4_k_cu_df7edc54_216584cuda3std3__419piecewise_constructE
	.align		8
        /*0048*/ 	.dword	_ZN40_INTERNAL_3589744d_4_k_cu_df7edc54_216584cuda3std3__48in_placeE
	.align		8
        /*0050*/ 	.dword	_ZN40_INTERNAL_3589744d_4_k_cu_df7edc54_216584cuda3std6ranges3__45__cpo4swapE
	.align		8
        /*0058*/ 	.dword	_ZN40_INTERNAL_3589744d_4_k_cu_df7edc54_216584cuda3std6ranges3__45__cpo9iter_moveE
	.align		8
        /*0060*/ 	.dword	_ZN40_INTERNAL_3589744d_4_k_cu_df7edc54_216584cute7productE
	.align		8
        /*0068*/ 	.dword	_ZN40_INTERNAL_3589744d_4_k_cu_df7edc54_216584cute1_E
	.align		8
        /*0070*/ 	.dword	$str$25
	.align		8
        /*0078*/ 	.dword	$str$26
	.align		8
        /*0080*/ 	.dword	$str$27
	.align		8
        /*0088*/ 	.dword	$str$28


//--------------------- .text._ZN7cutlass13device_kernelINS_4gemm6kernel13GemmUniversalIN4cute5tupleIJiiiiEEENS1_10collective13CollectiveMmaINS1_35MainloopSm100TmaUmmaWarpSpecializedILi26ELi2ELi4ENS5_IJNS4_1CILi1EEENSA_ILi2EEESB_EEEEENS5_IJNSA_ILi64EEESF_NSA_ILi32EEEEEENS_10bfloat16_tENS5_IJlSB_lEEESI_SJ_NS4_8TiledMMAINS4_8MMA_AtomIJNS4_20SM100_MMA_F16BF16_SSISI_SI_fLi64ELi64ELNS4_4UMMA5MajorE0ELSO_0ELNSN_7ScaleInE0ELSP_0EEEEEENS4_6LayoutINS5_IJSB_SB_SB_EEENS5_IJNSA_ILi0EEESU_SU_EEEEENS5_IJNS4_10UnderscoreESX_SX_EEEEENS4_23SM90_TMA_LOAD_MULTICASTENS4_14ComposedLayoutINS4_7SwizzleILi2ELi4ELi3EEENS4_18smem_ptr_flag_bitsILi16EEENSS_INS5_IJNSA_ILi8EEESG_EEENS5_IJSG_SB_EEEEEEEvNS4_8identityENS4_13SM90_TMA_LOADES1A_vS1B_EENS_8epilogue10collective18CollectiveEpilogueINS1E_23Sm100TmaWarpSpecializedILi3ELi2ELi16ELb1ELb0EEEJSH_NS5_IJNSS_ISF_SB_EENSS_ISG_SB_EEEEESI_SJ_SI_SJ_NS1E_6fusion15FusionCallbacksIS1I_NS1M_17LinearCombinationISI_fSI_fLNS_15FloatRoundStyleE2EEESH_S1L_JEEENS4_5SM1004TMEM4LOAD26SM100_TMEM_LOAD_16dp256b4xES1C_S1A_NS4_17SM75_U32x4_LDSM_NENS4_14SM90_TMA_STOREES1A_NS4_17SM90_U32x4_STSM_NENS4_39AutoVectorizingCopyWithAssumedAlignmentILi128EEEEEEvvEEEEvNT_6ParamsE --------------------------
	.section	.text._ZN7cutlass13device_kernelINS_4gemm6kernel13GemmUniversalIN4cute5tupleIJiiiiEEENS1_10collective13CollectiveMmaINS1_35MainloopSm100TmaUmmaWarpSpecializedILi26ELi2ELi4ENS5_IJNS4_1CILi1EEENSA_ILi2EEESB_EEEEENS5_IJNSA_ILi64EEESF_NSA_ILi32EEEEEENS_10bfloat16_tENS5_IJlSB_lEEESI_SJ_NS4_8TiledMMAINS4_8MMA_AtomIJNS4_20SM100_MMA_F16BF16_SSISI_SI_fLi64ELi64ELNS4_4UMMA5MajorE0ELSO_0ELNSN_7ScaleInE0ELSP_0EEEEEENS4_6LayoutINS5_IJSB_SB_SB_EEENS5_IJNSA_ILi0EEESU_SU_EEEEENS5_IJNS4_10UnderscoreESX_SX_EEEEENS4_23SM90_TMA_LOAD_MULTICASTENS4_14ComposedLayoutINS4_7SwizzleILi2ELi4ELi3EEENS4_18smem_ptr_flag_bitsILi16EEENSS_INS5_IJNSA_ILi8EEESG_EEENS5_IJSG_SB_EEEEEEEvNS4_8identityENS4_13SM90_TMA_LOADES1A_vS1B_EENS_8epilogue10collective18CollectiveEpilogueINS1E_23Sm100TmaWarpSpecializedILi3ELi2ELi16ELb1ELb0EEEJSH_NS5_IJNSS_ISF_SB_EENSS_ISG_SB_EEEEESI_SJ_SI_SJ_NS1E_6fusion15FusionCallbacksIS1I_NS1M_17LinearCombinationISI_fSI_fLNS_15FloatRoundStyleE2EEESH_S1L_JEEENS4_5SM1004TMEM4LOAD26SM100_TMEM_LOAD_16dp256b4xES1C_S1A_NS4_17SM75_U32x4_LDSM_NENS4_14SM90_TMA_STOREES1A_NS4_17SM90_U32x4_STSM_NENS4_39AutoVectorizingCopyWithAssumedAlignmentILi128EEEEEEvvEEEEvNT_6ParamsE,"ax",@progbits
	.align	128
.text._ZN7cutlass13device_kernelINS_4gemm6kernel13GemmUniversalIN4cute5tupleIJiiiiEEENS1_10collective13CollectiveMmaINS1_35MainloopSm100TmaUmmaWarpSpecializedILi26ELi2ELi4ENS5_IJNS4_1CILi1EEENSA_ILi2EEESB_EEEEENS5_IJNSA_ILi64EEESF_NSA_ILi32EEEEEENS_10bfloat16_tENS5_IJlSB_lEEESI_SJ_NS4_8TiledMMAINS4_8MMA_AtomIJNS4_20SM100_MMA_F16BF16_SSISI_SI_fLi64ELi64ELNS4_4UMMA5MajorE0ELSO_0ELNSN_7ScaleInE0ELSP_0EEEEEENS4_6LayoutINS5_IJSB_SB_SB_EEENS5_IJNSA_ILi0EEESU_SU_EEEEENS5_IJNS4_10UnderscoreESX_SX_EEEEENS4_23SM90_TMA_LOAD_MULTICASTENS4_14ComposedLayoutINS4_7SwizzleILi2ELi4ELi3EEENS4_18smem_ptr_flag_bitsILi16EEENSS_INS5_IJNSA_ILi8EEESG_EEENS5_IJSG_SB_EEEEEEEvNS4_8identityENS4_13SM90_TMA_LOADES1A_vS1B_EENS_8epilogue10collective18CollectiveEpilogueINS1E_23Sm100TmaWarpSpecializedILi3ELi2ELi16ELb1ELb0EEEJSH_NS5_IJNSS_ISF_SB_EENSS_ISG_SB_EEEEESI_SJ_SI_SJ_NS1E_6fusion15FusionCallbacksIS1I_NS1M_17LinearCombinationISI_fSI_fLNS_15FloatRoundStyleE2EEESH_S1L_JEEENS4_5SM1004TMEM4LOAD26SM100_TMEM_LOAD_16dp256b4xES1C_S1A_NS4_17SM75_U32x4_LDSM_NENS4_14SM90_TMA_STOREES1A_NS4_17SM90_U32x4_STSM_NENS4_39AutoVectorizingCopyWithAssumedAlignmentILi128EEEEEEvvEEEEvNT_6ParamsE:
        .type           _ZN7cutlass13device_kernelINS_4gemm6kernel13GemmUniversalIN4cute5tupleIJiiiiEEENS1_10collective13CollectiveMmaINS1_35MainloopSm100TmaUmmaWarpSpecializedILi26ELi2ELi4ENS5_IJNS4_1CILi1EEENSA_ILi2EEESB_EEEEENS5_IJNSA_ILi64EEESF_NSA_ILi32EEEEEENS_10bfloat16_tENS5_IJlSB_lEEESI_SJ_NS4_8TiledMMAINS4_8MMA_AtomIJNS4_20SM100_MMA_F16BF16_SSISI_SI_fLi64ELi64ELNS4_4UMMA5MajorE0ELSO_0ELNSN_7ScaleInE0ELSP_0EEEEEENS4_6LayoutINS5_IJSB_SB_SB_EEENS5_IJNSA_ILi0EEESU_SU_EEEEENS5_IJNS4_10UnderscoreESX_SX_EEEEENS4_23SM90_TMA_LOAD_MULTICASTENS4_14ComposedLayoutINS4_7SwizzleILi2ELi4ELi3EEENS4_18smem_ptr_flag_bitsILi16EEENSS_INS5_IJNSA_ILi8EEESG_EEENS5_IJSG_SB_EEEEEEEvNS4_8identityENS4_13SM90_TMA_LOADES1A_vS1B_EENS_8epilogue10collective18CollectiveEpilogueINS1E_23Sm100TmaWarpSpecializedILi3ELi2ELi16ELb1ELb0EEEJSH_NS5_IJNSS_ISF_SB_EENSS_ISG_SB_EEEEESI_SJ_SI_SJ_NS1E_6fusion15FusionCallbacksIS1I_NS1M_17LinearCombinationISI_fSI_fLNS_15FloatRoundStyleE2EEESH_S1L_JEEENS4_5SM1004TMEM4LOAD26SM100_TMEM_LOAD_16dp256b4xES1C_S1A_NS4_17SM75_U32x4_LDSM_NENS4_14SM90_TMA_STOREES1A_NS4_17SM90_U32x4_STSM_NENS4_39AutoVectorizingCopyWithAssumedAlignmentILi128EEEEEEvvEEEEvNT_6ParamsE,@function
        .size           _ZN7cutlass13device_kernelINS_4gemm6kernel13GemmUniversalIN4cute5tupleIJiiiiEEENS1_10collective13CollectiveMmaINS1_35MainloopSm100TmaUmmaWarpSpecializedILi26ELi2ELi4ENS5_IJNS4_1CILi1EEENSA_ILi2EEESB_EEEEENS5_IJNSA_ILi64EEESF_NSA_ILi32EEEEEENS_10bfloat16_tENS5_IJlSB_lEEESI_SJ_NS4_8TiledMMAINS4_8MMA_AtomIJNS4_20SM100_MMA_F16BF16_SSISI_SI_fLi64ELi64ELNS4_4UMMA5MajorE0ELSO_0ELNSN_7ScaleInE0ELSP_0EEEEEENS4_6LayoutINS5_IJSB_SB_SB_EEENS5_IJNSA_ILi0EEESU_SU_EEEEENS5_IJNS4_10UnderscoreESX_SX_EEEEENS4_23SM90_TMA_LOAD_MULTICASTENS4_14ComposedLayoutINS4_7SwizzleILi2ELi4ELi3EEENS4_18smem_ptr_flag_bitsILi16EEENSS_INS5_IJNSA_ILi8EEESG_EEENS5_IJSG_SB_EEEEEEEvNS4_8identityENS4_13SM90_TMA_LOADES1A_vS1B_EENS_8epilogue10collective18CollectiveEpilogueINS1E_23Sm100TmaWarpSpecializedILi3ELi2ELi16ELb1ELb0EEEJSH_NS5_IJNSS_ISF_SB_EENSS_ISG_SB_EEEEESI_SJ_SI_SJ_NS1E_6fusion15FusionCallbacksIS1I_NS1M_17LinearCombinationISI_fSI_fLNS_15FloatRoundStyleE2EEESH_S1L_JEEENS4_5SM1004TMEM4LOAD26SM100_TMEM_LOAD_16dp256b4xES1C_S1A_NS4_17SM75_U32x4_LDSM_NENS4_14SM90_TMA_STOREES1A_NS4_17SM90_U32x4_STSM_NENS4_39AutoVectorizingCopyWithAssumedAlignmentILi128EEEEEEvvEEEEvNT_6ParamsE,(.L_x_228 - _ZN7cutlass13device_kernelINS_4gemm6kernel13GemmUniversalIN4cute5tupleIJiiiiEEENS1_10collective13CollectiveMmaINS1_35MainloopSm100TmaUmmaWarpSpecializedILi26ELi2ELi4ENS5_IJNS4_1CILi1EEENSA_ILi2EEESB_EEEEENS5_IJNSA_ILi64EEESF_NSA_ILi32EEEEEENS_10bfloat16_tENS5_IJlSB_lEEESI_SJ_NS4_8TiledMMAINS4_8MMA_AtomIJNS4_20SM100_MMA_F16BF16_SSISI_SI_fLi64ELi64ELNS4_4UMMA5MajorE0ELSO_0ELNSN_7ScaleInE0ELSP_0EEEEEENS4_6LayoutINS5_IJSB_SB_SB_EEENS5_IJNSA_ILi0EEESU_SU_EEEEENS5_IJNS4_10UnderscoreESX_SX_EEEEENS4_23SM90_TMA_LOAD_MULTICASTENS4_14ComposedLayoutINS4_7SwizzleILi2ELi4ELi3EEENS4_18smem_ptr_flag_bitsILi16EEENSS_INS5_IJNSA_ILi8EEESG_EEENS5_IJSG_SB_EEEEEEEvNS4_8identityENS4_13SM90_TMA_LOADES1A_vS1B_EENS_8epilogue10collective18CollectiveEpilogueINS1E_23Sm100TmaWarpSpecializedILi3ELi2ELi16ELb1ELb0EEEJSH_NS5_IJNSS_ISF_SB_EENSS_ISG_SB_EEEEESI_SJ_SI_SJ_NS1E_6fusion15FusionCallbacksIS1I_NS1M_17LinearCombinationISI_fSI_fLNS_15FloatRoundStyleE2EEESH_S1L_JEEENS4_5SM1004TMEM4LOAD26SM100_TMEM_LOAD_16dp256b4xES1C_S1A_NS4_17SM75_U32x4_LDSM_NENS4_14SM90_TMA_STOREES1A_NS4_17SM90_U32x4_STSM_NENS4_39AutoVectorizingCopyWithAssumedAlignmentILi128EEEEEEvvEEEEvNT_6ParamsE)
        .other          _ZN7cutlass13device_kernelINS_4gemm6kernel13GemmUniversalIN4cute5tupleIJiiiiEEENS1_10collective13CollectiveMmaINS1_35MainloopSm100TmaUmmaWarpSpecializedILi26ELi2ELi4ENS5_IJNS4_1CILi1EEENSA_ILi2EEESB_EEEEENS5_IJNSA_ILi64EEESF_NSA_ILi32EEEEEENS_10bfloat16_tENS5_IJlSB_lEEESI_SJ_NS4_8TiledMMAINS4_8MMA_AtomIJNS4_20SM100_MMA_F16BF16_SSISI_SI_fLi64ELi64ELNS4_4UMMA5MajorE0ELSO_0ELNSN_7ScaleInE0ELSP_0EEEEEENS4_6LayoutINS5_IJSB_SB_SB_EEENS5_IJNSA_ILi0EEESU_SU_EEEEENS5_IJNS4_10UnderscoreESX_SX_EEEEENS4_23SM90_TMA_LOAD_MULTICASTENS4_14ComposedLayoutINS4_7SwizzleILi2ELi4ELi3EEENS4_18smem_ptr_flag_bitsILi16EEENSS_INS5_IJNSA_ILi8EEESG_EEENS5_IJSG_SB_EEEEEEEvNS4_8identityENS4_13SM90_TMA_LOADES1A_vS1B_EENS_8epilogue10collective18CollectiveEpilogueINS1E_23Sm100TmaWarpSpecializedILi3ELi2ELi16ELb1ELb0EEEJSH_NS5_IJNSS_ISF_SB_EENSS_ISG_SB_EEEEESI_SJ_SI_SJ_NS1E_6fusion15FusionCallbacksIS1I_NS1M_17LinearCombinationISI_fSI_fLNS_15FloatRoundStyleE2EEESH_S1L_JEEENS4_5SM1004TMEM4LOAD26SM100_TMEM_LOAD_16dp256b4xES1C_S1A_NS4_17SM75_U32x4_LDSM_NENS4_14SM90_TMA_STOREES1A_NS4_17SM90_U32x4_STSM_NENS4_39AutoVectorizingCopyWithAssumedAlignmentILi128EEEEEEvvEEEEvNT_6ParamsE,@"STO_CUDA_ENTRY STV_DEFAULT"
_ZN7cutlass13device_kernelINS_4gemm6kernel13GemmUniversalIN4cute5tupleIJiiiiEEENS1_10collective13CollectiveMmaINS1_35MainloopSm100TmaUmmaWarpSpecializedILi26ELi2ELi4ENS5_IJNS4_1CILi1EEENSA_ILi2EEESB_EEEEENS5_IJNSA_ILi64EEESF_NSA_ILi32EEEEEENS_10bfloat16_tENS5_IJlSB_lEEESI_SJ_NS4_8TiledMMAINS4_8MMA_AtomIJNS4_20SM100_MMA_F16BF16_SSISI_SI_fLi64ELi64ELNS4_4UMMA5MajorE0ELSO_0ELNSN_7ScaleInE0ELSP_0EEEEEENS4_6LayoutINS5_IJSB_SB_SB_EEENS5_IJNSA_ILi0EEESU_SU_EEEEENS5_IJNS4_10UnderscoreESX_SX_EEEEENS4_23SM90_TMA_LOAD_MULTICASTENS4_14ComposedLayoutINS4_7SwizzleILi2ELi4ELi3EEENS4_18smem_ptr_flag_bitsILi16EEENSS_INS5_IJNSA_ILi8EEESG_EEENS5_IJSG_SB_EEEEEEEvNS4_8identityENS4_13SM90_TMA_LOADES1A_vS1B_EENS_8epilogue10collective18CollectiveEpilogueINS1E_23Sm100TmaWarpSpecializedILi3ELi2ELi16ELb1ELb0EEEJSH_NS5_IJNSS_ISF_SB_EENSS_ISG_SB_EEEEESI_SJ_SI_SJ_NS1E_6fusion15FusionCallbacksIS1I_NS1M_17LinearCombinationISI_fSI_fLNS_15FloatRoundStyleE2EEESH_S1L_JEEENS4_5SM1004TMEM4LOAD26SM100_TMEM_LOAD_16dp256b4xES1C_S1A_NS4_17SM75_U32x4_LDSM_NENS4_14SM90_TMA_STOREES1A_NS4_17SM90_U32x4_STSM_NENS4_39AutoVectorizingCopyWithAssumedAlignmentILi128EEEEEEvvEEEEvNT_6ParamsE:
[----:B------:R-:W1:Y:S01]  /*0000*/  LDC R1, c[0x0][0x37c] ;  /* 0x0000df00ff017b82 */ /* 0x000e620000000800 */
[----:B------:R-:W2:Y:S01]  /*0010*/  S2R R55, SR_TID.X ;  /* 0x0000000000377919 */ /* 0x000ea20000002100 */
[----:B------:R-:W3:Y:S01]  /*0020*/  LDCU.64 UR8, c[0x0][0x890] ;  /* 0x00011200ff0877ac */ /* 0x000ee20008000a00 */
[----:B------:R-:W-:Y:S02]  /*0030*/  PRMT R45, RZ, 0x7610, R45 ;  /* 0x00007610ff2d7816 */ /* 0x000fe4000000002d */
[----:B------:R-:W-:Y:S01]  /*0040*/  ELECT P3, URZ, PT ;  /* 0x0000000000ff782f */ /* 0x000fe20003860000 */
[----:B---3--:R-:W-:-:S04]  /*0050*/  UISETP.NE.U32.AND UP0, UPT, UR8, URZ, UPT ;  /* 0x000000ff0800728c */ /* 0x008fc8000bf05070 */
[----:B------:R-:W-:Y:S01]  /*0060*/  UISETP.NE.AND.EX UP0, UPT, UR9, URZ, UPT, UP0 ;  /* 0x000000ff0900728c */ /* 0x000fe2000bf05300 */
[----:B--2---:R-:W-:-:S05]  /*0070*/  SHF.R.U32.HI R46, RZ, 0x5, R55 ;  /* 0x00000005ff2e7819 */ /* 0x004fca0000011637 */
[----:B------:R-:W2:Y:S02]  /*0080*/  SHFL.IDX PT, R0, R46, RZ, 0x1f ;  /* 0x00001fff2e007589 */ /* 0x000ea400000e0000 */
[----:B--2---:R-:W-:Y:S01]  /*0090*/  R2UR UR22, R0 ;  /* 0x00000000001672ca */ /* 0x004fe200000e0000 */
[----:B-1----:R-:W-:-:S14]  /*00a0*/  BRA.U UP0, `(.L_x_0) ;  /* 0x0000000100307547 */ /* 0x002fdc000b800000 */
[----:B------:R-:W1:Y:S02]  /*00b0*/  LDCU.64 UR4, c[0x0][0x888] ;  /* 0x00011100ff0477ac */ /* 0x000e640008000a00 */
[----:B-1----:R-:W-:-:S04]  /*00c0*/  UISETP.NE.U32.AND UP0, UPT, UR4, URZ, UPT ;  /* 0x000000ff0400728c */ /* 0x002fc8000bf05070 */
[----:B------:R-:W-:-:S09]  /*00d0*/  UISETP.NE.AND.EX UP0, UPT, UR5, URZ, UPT, UP0 ;  /* 0x000000ff0500728c */ /* 0x000fd2000bf05300 */
[----:B------:R-:W-:Y:S05]  /*00e0*/  BRA.U !UP0, `(.L_x_1) ;  /* 0x0000000108147547 */ /* 0x000fea000b800000 */
[----:B------:R-:W1:Y:S01]  /*00f0*/  LDC.64 R26, c[0x0][0x888] ;  /* 0x00022200ff1a7b82 */ /* 0x000e620000000a00 */
[----:B------:R-:W1:Y:S02]  /*0100*/  LDCU.64 UR4, c[0x0][0x358] ;  /* 0x00006b00ff0477ac */ /* 0x000e640008000a00 */
[----:B-1----:R1:W5:Y:S01]  /*0110*/  LDG.E R26, desc[UR4][R26.64] ;  /* 0x000000041a1a7981 */ /* 0x002362000c1e1900 */
[----:B------:R-:W-:Y:S01]  /*0120*/  HFMA2 R45, -RZ, RZ, 0, 5.9604644775390625e-08 ;  /* 0x00000001ff2d7431 */ /* 0x000fe200000001ff */
[----:B------:R-:W-:Y:S05]  /*0130*/  BRA `(.L_x_0) ;  /* 0x00000000000c7947 */ /* 0x000fea0003800000 */
.L_x_1:
[----:B------:R-:W1:Y:S01]  /*0140*/  LDCU UR4, c[0x0][0x880] ;  /* 0x00011000ff0477ac */ /* 0x000e620008000800 */
[----:B------:R-:W-:Y:S01]  /*0150*/  HFMA2 R45, -RZ, RZ, 0, 5.9604644775390625e-08 ;  /* 0x00000001ff2d7431 */ /* 0x000fe200000001ff */
[----:B-1----:R-:W-:-:S07]  /*0160*/  MOV R26, UR4 ;  /* 0x00000004001a7c02 */ /* 0x002fce0008000f00 */
.L_x_0:
[----:B------:R-:W2:Y:S02]  /*0170*/  LDCU.64 UR4, c[0x0][0x8b0] ;  /* 0x00011600ff0477ac */ /* 0x000ea40008000a00 */
[----:B--2---:R-:W-:-:S04]  /*0180*/  UISETP.NE.U32.AND UP0, UPT, UR4, URZ, UPT ;  /* 0x000000ff0400728c */ /* 0x004fc8000bf05070 */
[----:B------:R-:W-:-:S09]  /*0190*/  UISETP.NE.AND.EX UP0, UPT, UR5, URZ, UPT, UP0 ;  /* 0x000000ff0500728c */ /* 0x000fd2000bf05300 */
[----:B------:R-:W-:Y:S05]  /*01a0*/  BRA.U UP0, `(.L_x_2) ;  /* 0x0000000100287547 */ /* 0x000fea000b800000 */
[----:B------:R-:W2:Y:S02]  /*01b0*/  LDCU.64 UR4, c[0x0][0x8a8] ;  /* 0x00011500ff0477ac */ /* 0x000ea40008000a00 */
[----:B--2---:R-:W-:-:S04]  /*01c0*/  UISETP.NE.U32.AND UP0, UPT, UR4, URZ, UPT ;  /* 0x000000ff0400728c */ /* 0x004fc8000bf05070 */
[----:B------:R-:W-:-:S09]  /*01d0*/  UISETP.NE.AND.EX UP0, UPT, UR5, URZ, UPT, UP0 ;  /* 0x000000ff0500728c */ /* 0x000fd2000bf05300 */
[----:B------:R-:W-:Y:S05]  /*01e0*/  BRA.U !UP0, `(.L_x_3) ;  /* 0x0000000108107547 */ /* 0x000fea000b800000 */
[----:B------:R-:W2:Y:S01]  /*01f0*/  LDC.64 R24, c[0x0][0x8a8] ;  /* 0x00022a00ff187b82 */ /* 0x000ea20000000a00 */
[----:B------:R-:W2:Y:S02]  /*0200*/  LDCU.64 UR4, c[0x0][0x358] ;  /* 0x00006b00ff0477ac */ /* 0x000ea40008000a00 */
[----:B--2---:R2:W5:Y:S01]  /*0210*/  LDG.E R24, desc[UR4][R24.64] ;  /* 0x0000000418187981 */ /* 0x004562000c1e1900 */
[----:B------:R-:W-:Y:S05]  /*0220*/  BRA `(.L_x_2) ;  /* 0x0000000000087947 */ /* 0x000fea0003800000 */
.L_x_3:
[----:B------:R-:W2:Y:S02]  /*0230*/  LDCU UR4, c[0x0][0x8a0] ;  /* 0x00011400ff0477ac */ /* 0x000ea40008000800 */
[----:B--2---:R-:W-:Y:S02]  /*0240*/  MOV R24, UR4 ;  /* 0x0000000400187c02 */ /* 0x004fe40008000f00 */
.L_x_2:
[----:B------:R-:W-:Y:S01]  /*0250*/  IMAD.U32 R0, RZ, RZ, UR22 ;  /* 0x00000016ff007e24 */ /* 0x000fe2000f8e00ff */
[----:B------:R-:W-:Y:S04]  /*0260*/  BSSY.RECONVERGENT B0, `(.L_x_4) ;  /* 0x000000c000007945 */ /* 0x000fe80003800200 */
[C---:B------:R-:W-:Y:S02]  /*0270*/  ISETP.NE.OR P1, PT, R0.reuse, 0x1, !P3 ;  /* 0x000000010000780c */ /* 0x040fe40005f25670 */
[----:B------:R-:W-:-:S11]  /*0280*/  ISETP.NE.OR P0, PT, R0, 0x3, !P3 ;  /* 0x000000030000780c */ /* 0x000fd60005f05670 */
[----:B------:R-:W-:Y:S05]  /*0290*/  @P1 BRA `(.L_x_5) ;  /* 0x0000000000201947 */ /* 0x000fea0003800000 */
[----:B------:R-:W3:Y:S02]  /*02a0*/  LDCU.64 UR4, c[0x0][0x348] ;  /* 0x00006900ff0477ac */ /* 0x000ee40008000a00 */
[----:B---3--:R-:W-:Y:S02]  /*02b0*/  UIADD3 UR6, UP1, UPT, UR4, 0x80, URZ ;  /* 0x0000008004067890 */ /* 0x008fe4000ff3e0ff */
[----:B------:R-:W-:Y:S02]  /*02c0*/  UIADD3 UR4, UP0, UPT, UR4, 0x180, URZ ;  /* 0x0000018004047890 */ /* 0x000fe4000ff1e0ff */
[----:B------:R-:W-:Y:S02]  /*02d0*/  UIADD3.X UR7, UPT, UPT, URZ, UR5, URZ, UP1, !UPT ;  /* 0x00000005ff077290 */ /* 0x000fe40008ffe4ff */
[----:B------:R-:W-:-:S07]  /*02e0*/  UIADD3.X UR5, UPT, UPT, URZ, UR5, URZ, UP0, !UPT ;  /* 0x00000005ff057290 */ /* 0x000fce00087fe4ff */
[----:B------:R3:W-:Y:S02]  /*02f0*/  UTMACCTL.PF [UR6] ;  /* 0x00000000060079b9 */ /* 0x0007e40008040000 */
[----:B------:R3:W-:Y:S02]  /*0300*/  UTMACCTL.PF [UR4] ;  /* 0x00000000040079b9 */ /* 0x0007e40008040000 */
[----:B---3--:R-:W-:Y:S01]  /*0310*/  NOP ;  /* 0x0000000000007918 */ /* 0x008fe20000000000 */
.L_x_5:
[----:B------:R-:W-:Y:S05]  /*0320*/  BSYNC.RECONVERGENT B0 ;  /* 0x0000000000007941 */ /* 0x000fea0003800200 */
.L_x_4:
[----:B------:R-:W-:Y:S04]  /*0330*/  BSSY.RECONVERGENT B0, `(.L_x_6) ;  /* 0x000000a000007945 */ /* 0x000fe80003800200 */
        /* <DEDUP_REMOVED lines=9> */
.L_x_7:
[----:B------:R-:W-:Y:S05]  /*03d0*/  BSYNC.RECONVERGENT B0 ;  /* 0x0000000000007941 */ /* 0x000fea0003800200 */
.L_x_6:
[----:B------:R-:W3:Y:S01]  /*03e0*/  LDCU.64 UR4, c[0x0][0x888] ;  /* 0x00011100ff0477ac */ /* 0x000ee20008000a00 */
[----:B------:R-:W-:Y:S02]  /*03f0*/  UISETP.EQ.U32.AND UP1, UPT, UR8, URZ, UPT ;  /* 0x000000ff0800728c */ /* 0x000fe4000bf22070 */
[----:B------:R-:W-:Y:S02]  /*0400*/  UPLOP3.LUT UP3, UPT, UPT, UPT, UPT, 0x80, 0x8 ;  /* 0x000000000008789c */ /* 0x000fe40003f6f070 */
[----:B---3--:R-:W-:-:S04]  /*0410*/  UISETP.NE.U32.AND UP0, UPT, UR4, URZ, UPT ;  /* 0x000000ff0400728c */ /* 0x008fc8000bf05070 */
[----:B------:R-:W-:-:S04]  /*0420*/  UISETP.NE.AND.EX UP0, UPT, UR5, URZ, UPT, UP0 ;  /* 0x000000ff0500728c */ /* 0x000fc8000bf05300 */
[----:B------:R-:W-:-:S04]  /*0430*/  UISETP.EQ.OR.EX UP2, UPT, UR9, URZ, !UP0, UP1 ;  /* 0x000000ff0900728c */ /* 0x000fc8000c742710 */
[----:B------:R-:W-:-:S06]  /*0440*/  UP2UR UR4, UPR, URZ, 0x4 ;  /* 0x00000004ff047883 */ /* 0x000fcc0008000000 */
[----:B------:R-:W-:Y:S01]  /*0450*/  MOV R49, UR4 ;  /* 0x0000000400317c02 */ /* 0x000fe20008000f00 */
[----:B------:R-:W-:Y:S06]  /*0460*/  BRA.U !UP2, `(.L_x_8) ;  /* 0x000000010a207547 */ /* 0x000fec000b800000 */
[----:B------:R-:W-:Y:S01]  /*0470*/  UISETP.NE.U32.AND UP1, UPT, UR8, URZ, UPT ;  /* 0x000000ff0800728c */ /* 0x000fe2000bf25070 */
[----:B-----5:R-:W-:Y:S01]  /*0480*/  FSETP.NEU.AND P0, PT, R26, RZ, PT ;  /* 0x000000ff1a00720b */ /* 0x020fe20003f0d000 */
[----:B------:R-:W-:Y:S02]  /*0490*/  USEL UR4, URZ, 0xffffffff, UP0 ;  /* 0xffffffffff047887 */ /* 0x000fe40008000000 */
[----:B------:R-:W-:-:S10]  /*04a0*/  UISETP.NE.AND.EX UP1, UPT, UR9, URZ, UPT, UP1 ;  /* 0x000000ff0900728c */ /* 0x000fd4000bf25310 */
[----:B------:R-:W-:Y:S01]  /*04b0*/  VOTEU.ANY UP0, P0 ;  /* 0x0000000000ff7886 */ /* 0x000fe20000000100 */
[----:B------:R-:W-:-:S04]  /*04c0*/  @!UP1 USEL UR4, URZ, 0xffffffff, UP0 ;  /* 0xffffffffff049887 */ /* 0x000fc80008000000 */
[----:B------:R-:W-:-:S04]  /*04d0*/  ULOP3.LUT UR4, UR4, 0x1, URZ, 0xc0, !UPT ;  /* 0x0000000104047892 */ /* 0x000fc8000f8ec0ff */
[----:B------:R-:W-:-:S11]  /*04e0*/  UISETP.NE.U32.AND UP3, UPT, UR4, 0x1, UPT ;  /* 0x000000010400788c */ /* 0x000fd6000bf65070 */
.L_x_8:
[----:B------:R-:W3:Y:S01]  /*04f0*/  SHFL.IDX PT, R2, R46, RZ, 0x1f ;  /* 0x00001fff2e027589 */ /* 0x000ee200000e0000 */
[----:B------:R-:W-:-:S04]  /*0500*/  UISETP.NE.AND UP0, UPT, UR22, 0x2, UPT ;  /* 0x000000021600788c */ /* 0x000fc8000bf05270 */
[----:B------:R-:W-:Y:S01]  /*0510*/  USEL UR37, URZ, 0x1, UP0 ;  /* 0x00000001ff257887 */ /* 0x000fe20008000000 */
[----:B---3--:R-:W-:-:S13]  /*0520*/  ISETP.NE.AND P0, PT, R2, RZ, PT ;  /* 0x000000ff0200720c */ /* 0x008fda0003f05270 */
[----:B------:R-:W-:Y:S05]  /*0530*/  @P0 BRA `(.L_x_9) ;  /* 0x0000000400140947 */ /* 0x000fea0003800000 */
[----:B------:R-:W-:Y:S01]  /*0540*/  ELECT P0, URZ, PT ;  /* 0x0000000000ff782f */ /* 0x000fe20003800000 */
[----:B------:R-:W-:-:S12]  /*0550*/  BSSY.RECONVERGENT B0, `(.L_x_9) ;  /* 0x0000043000007945 */ /* 0x000fd80003800200 */
[----:B------:R-:W-:Y:S05]  /*0560*/  @!P0 BRA `(.L_x_10) ;  /* 0x0000000400048947 */ /* 0x000fea0003800000 */
[----:B------:R-:W3:Y:S01]  /*0570*/  S2UR UR4, SR_CgaCtaId ;  /* 0x00000000000479c3 */ /* 0x000ee20000008800 */
[----:B------:R-:W-:Y:S01]  /*0580*/  UMOV UR5, 0x400 ;  /* 0x0000040000057882 */ /* 0x000fe20000000000 */
[----:B------:R-:W-:Y:S01]  /*0590*/  UMOV UR8, 0x1 ;  /* 0x0000000100087882 */ /* 0x000fe20000000000 */
[----:B------:R-:W-:Y:S01]  /*05a0*/  UMOV UR6, 0x2 ;  /* 0x0000000200067882 */ /* 0x000fe20000000000 */
[----:B------:R-:W-:-:S04]  /*05b0*/  UIADD3 UR8, UPT, UPT, -UR8, 0x100000, URZ ;  /* 0x0010000008087890 */ /* 0x000fc8000fffe1ff */
[----:B------:R-:W-:Y:S02]  /*05c0*/  USHF.L.U32 UR9, UR8, 0xb, URZ ;  /* 0x0000000b08097899 */ /* 0x000fe400080006ff */
[----:B------:R-:W-:Y:S02]  /*05d0*/  USHF.L.U32 UR8, UR8, 0x1, URZ ;  /* 0x0000000108087899 */ /* 0x000fe400080006ff */
[----:B------:R-:W-:-:S04]  /*05e0*/  UIADD3 UR6, UPT, UPT, -UR6, 0x100000, URZ ;  /* 0x0010000006067890 */ /* 0x000fc8000fffe1ff */
[----:B------:R-:W-:Y:S02]  /*05f0*/  USHF.L.U32 UR7, UR6, 0xb, URZ ;  /* 0x0000000b06077899 */ /* 0x000fe400080006ff */
[----:B------:R-:W-:Y:S02]  /*0600*/  USHF.L.U32 UR6, UR6, 0x1, URZ ;  /* 0x0000000106067899 */ /* 0x000fe400080006ff */
[----:B---3--:R-:W-:Y:S01]  /*0610*/  ULEA UR4, UR4, UR5, 0x18 ;  /* 0x0000000504047291 */ /* 0x008fe2000f8ec0ff */
[----:B------:R-:W3:Y:S11]  /*0620*/  FENCE.VIEW.ASYNC.S ;  /* 0x00000000000073c6 */ /* 0x000ef60000000000 */
[----:B---3--:R3:W4:Y:S01]  /*0630*/  SYNCS.EXCH.64 URZ, [UR4], UR8 ;  /* 0x0000000804ff75b2 */ /* 0x0087220008000100 */
[----:B------:R3:W1:Y:S01]  /*0640*/  SYNCS.EXCH.64 URZ, [UR4+0xd0], UR6 ;  /* 0x0000d00604ff75b2 */ /* 0x0006620008000100 */
        /* <DEDUP_REMOVED lines=49> */
[----:B------:R3:W1:Y:S02]  /*0960*/  SYNCS.EXCH.64 URZ, [UR4+0x198], UR6 ;  /* 0x0001980604ff75b2 */ /* 0x0006640008000100 */
[----:B---34-:R-:W-:Y:S01]  /*0970*/  NOP ;  /* 0x0000000000007918 */ /* 0x018fe20000000000 */
.L_x_10:
[----:B------:R-:W-:Y:S05]  /*0980*/  BSYNC.RECONVERGENT B0 ;  /* 0x0000000000007941 */ /* 0x000fea0003800200 */
.L_x_9:
[----:B------:R-:W3:Y:S01]  /*0990*/  SHFL.IDX PT, R2, R46, RZ, 0x1f ;  /* 0x00001fff2e027589 */ /* 0x000ee200000e0000 */
[----:B------:R-:W-:Y:S01]  /*09a0*/  NOP ;  /* 0x0000000000007918 */ /* 0x000fe20000000000 */
[----:B---3--:R-:W-:-:S13]  /*09b0*/  ISETP.NE.AND P0, PT, R2, 0x1, PT ;  /* 0x000000010200780c */ /* 0x008fda0003f05270 */
[----:B------:R-:W-:Y:S05]  /*09c0*/  @P0 BRA `(.L_x_11) ;  /* 0x0000000000500947 */ /* 0x000fea0003800000 */
        /* <DEDUP_REMOVED lines=9> */
[----:B------:R-:W-:Y:S01]  /*0a60*/  USHF.L.U32 UR6, UR6, 0x1, URZ ;  /* 0x0000000106067899 */ /* 0x000fe200080006ff */
[----:B------:R-:W-:Y:S01]  /*0a70*/  ELECT P0, URZ, PT ;  /* 0x0000000000ff782f */ /* 0x000fe20003800000 */
[----:B---3--:R-:W-:Y:S01]  /*0a80*/  ULEA UR4, UR4, UR5, 0x18 ;  /* 0x0000000504047291 */ /* 0x008fe2000f8ec0ff */
[----:B------:R-:W3:Y:S11]  /*0a90*/  FENCE.VIEW.ASYNC.S ;  /* 0x00000000000073c6 */ /* 0x000ef60000000000 */
[----:B---3--:R3:W4:Y:S01]  /*0aa0*/  SYNCS.EXCH.64 URZ, [UR4+0x1a0], UR8 ;  /* 0x0001a00804ff75b2 */ /* 0x0087220008000100 */
[----:B------:R3:W1:Y:S01]  /*0ab0*/  SYNCS.EXCH.64 URZ, [UR4+0x1b8], UR6 ;  /* 0x0001b80604ff75b2 */ /* 0x0006620008000100 */
[----:B------:R3:W1:Y:S01]  /*0ac0*/  SYNCS.EXCH.64 URZ, [UR4+0x1a8], UR8 ;  /* 0x0001a80804ff75b2 */ /* 0x0006620008000100 */
[----:B------:R3:W1:Y:S01]  /*0ad0*/  SYNCS.EXCH.64 URZ, [UR4+0x1c0], UR6 ;  /* 0x0001c00604ff75b2 */ /* 0x0006620008000100 */
[----:B------:R3:W1:Y:S01]  /*0ae0*/  SYNCS.EXCH.64 URZ, [UR4+0x1b0], UR8 ;  /* 0x0001b00804ff75b2 */ /* 0x0006620008000100 */
[----:B------:R3:W1:Y:S01]  /*0af0*/  SYNCS.EXCH.64 URZ, [UR4+0x1c8], UR6 ;  /* 0x0001c80604ff75b2 */ /* 0x0006620008000100 */
[----:B------:R-:W-:Y:S01]  /*0b00*/  NOP ;  /* 0x0000000000007918 */ /* 0x000fe20000000000 */
.L_x_11:
[----:B------:R-:W2:Y:S01]  /*0b10*/  SHFL.IDX PT, R2, R46, RZ, 0x1f ;  /* 0x00001fff2e027589 */ /* 0x000ea200000e0000 */
[----:B------:R-:W-:Y:S01]  /*0b20*/  NOP ;  /* 0x0000000000007918 */ /* 0x000fe20000000000 */
[----:B--2---:R-:W-:-:S13]  /*0b30*/  ISETP.NE.AND P0, PT, R2, 0x3, PT ;  /* 0x000000030200780c */ /* 0x004fda0003f05270 */
[----:B------:R-:W-:Y:S05]  /*0b40*/  @P0 BRA `(.L_x_12) ;  /* 0x0000000000300947 */ /* 0x000fea0003800000 */
[----:B---3--:R-:W2:Y:S01]  /*0b50*/  S2UR UR6, SR_CgaCtaId ;  /* 0x00000000000679c3 */ /* 0x008ea20000008800 */
[----:B------:R-:W-:Y:S01]  /*0b60*/  UMOV UR4, 0x400 ;  /* 0x0000040000047882 */ /* 0x000fe20000000000 */
[----:B------:R-:W-:Y:S01]  /*0b70*/  UMOV UR5, 0x20 ;  /* 0x0000002000057882 */ /* 0x000fe20000000000 */
[----:B------:R-:W-:Y:S01]  /*0b80*/  ELECT P0, URZ, PT ;  /* 0x0000000000ff782f */ /* 0x000fe20003800000 */
[----:B--2---:R-:W-:Y:S02]  /*0b90*/  ULEA UR6, UR6, UR4, 0x18 ;  /* 0x0000000406067291 */ /* 0x004fe4000f8ec0ff */
[----:B------:R-:W-:-:S04]  /*0ba0*/  UIADD3 UR4, UPT, UPT, -UR5, 0x100000, URZ ;  /* 0x0010000005047890 */ /* 0x000fc8000fffe1ff */
[----:B------:R-:W-:Y:S02]  /*0bb0*/  USHF.L.U32 UR5, UR4, 0xb, URZ ;  /* 0x0000000b04057899 */ /* 0x000fe400080006ff */
[----:B------:R-:W-:Y:S01]  /*0bc0*/  USHF.L.U32 UR4, UR4, 0x1, URZ ;  /* 0x0000000104047899 */ /* 0x000fe200080006ff */
[----:B------:R-:W2:Y:S11]  /*0bd0*/  FENCE.VIEW.ASYNC.S ;  /* 0x00000000000073c6 */ /* 0x000eb60000000000 */
[----:B--2---:R2:W3:Y:S01]  /*0be0*/  SYNCS.EXCH.64 URZ, [UR6+0x1d0], UR4 ;  /* 0x0001d00406ff75b2 */ /* 0x0044e20008000100 */
[----:B------:R2:W1:Y:S01]  /*0bf0*/  SYNCS.EXCH.64 URZ, [UR6+0x1d8], UR4 ;  /* 0x0001d80406ff75b2 */ /* 0x0004620008000100 */
[----:B------:R-:W-:Y:S01]  /*0c00*/  NOP ;  /* 0x0000000000007918 */ /* 0x000fe20000000000 */
.L_x_12:
[----:B------:R-:W4:Y:S01]  /*0c10*/  SHFL.IDX PT, R2, R46, RZ, 0x1f ;  /* 0x00001fff2e027589 */ /* 0x000f2200000e0000 */
[----:B------:R-:W-:Y:S01]  /*0c20*/  NOP ;  /* 0x0000000000007918 */ /* 0x000fe20000000000 */
[----:B----4-:R-:W-:-:S13]  /*0c30*/  ISETP.NE.AND P0, PT, R2, 0x4, PT ;  /* 0x000000040200780c */ /* 0x010fda0003f05270 */
[----:B------:R-:W-:Y:S05]  /*0c40*/  @P0 BRA `(.L_x_13) ;  /* 0x00000000004c0947 */ /* 0x000fea0003800000 */
[----:B--23--:R-:W2:Y:S01]  /*0c50*/  S2UR UR6, SR_CgaCtaId ;  /* 0x00000000000679c3 */ /* 0x00cea20000008800 */
[----:B------:R-:W-:Y:S01]  /*0c60*/  UMOV UR4, 0x1e0 ;  /* 0x000001e000047882 */ /* 0x000fe20000000000 */
[----:B------:R-:W-:Y:S01]  /*0c70*/  UMOV UR5, 0x400 ;  /* 0x0000040000057882 */ /* 0x000fe20000000000 */
[----:B------:R-:W-:Y:S01]  /*0c80*/  USEL UR4, UR4, 0x1a0, UP3 ;  /* 0x000001a004047887 */ /* 0x000fe20009800000 */
[----:B------:R-:W-:Y:S01]  /*0c90*/  UMOV UR8, 0x1 ;  /* 0x0000000100087882 */ /* 0x000fe20000000000 */
[----:B------:R-:W-:Y:S01]  /*0ca0*/  ELECT P0, URZ, PT ;  /* 0x0000000000ff782f */ /* 0x000fe20003800000 */
[----:B------:R-:W-:-:S04]  /*0cb0*/  UIADD3 UR8, UPT, UPT, -UR8, 0x100000, URZ ;  /* 0x0010000008087890 */ /* 0x000fc8000fffe1ff */
[----:B------:R-:W-:Y:S02]  /*0cc0*/  USHF.L.U32 UR9, UR8, 0xb, URZ ;  /* 0x0000000b08097899 */ /* 0x000fe400080006ff */
[----:B------:R-:W-:Y:S02]  /*0cd0*/  USHF.L.U32 UR8, UR8, 0x1, URZ ;  /* 0x0000000108087899 */ /* 0x000fe400080006ff */
[----:B--2---:R-:W-:Y:S02]  /*0ce0*/  ULEA UR6, UR6, UR5, 0x18 ;  /* 0x0000000506067291 */ /* 0x004fe4000f8ec0ff */
[----:B------:R-:W-:-:S04]  /*0cf0*/  UIADD3 UR4, UPT, UPT, -UR4, 0x100000, URZ ;  /* 0x0010000004047890 */ /* 0x000fc8000fffe1ff */
[----:B------:R-:W-:Y:S02]  /*0d00*/  USHF.L.U32 UR5, UR4, 0xb, URZ ;  /* 0x0000000b04057899 */ /* 0x000fe400080006ff */
[----:B------:R-:W-:Y:S01]  /*0d10*/  USHF.L.U32 UR4, UR4, 0x1, URZ ;  /* 0x0000000104047899 */ /* 0x000fe200080006ff */
[----:B------:R-:W2:Y:S03]  /*0d20*/  FENCE.VIEW.ASYNC.S ;  /* 0x00000000000073c6 */ /* 0x000ea60000000000 */
[----:B--2---:R4:W2:Y:S08]  /*0d30*/  SYNCS.EXCH.64 URZ, [UR6+0x1e0], UR8 ;  /* 0x0001e00806ff75b2 */ /* 0x0048b00008000100 */
[----:B------:R4:W3:Y:S01]  /*0d40*/  SYNCS.EXCH.64 URZ, [UR6+0x1f0], UR4 ;  /* 0x0001f00406ff75b2 */ /* 0x0008e20008000100 */
[----:B------:R4:W1:Y:S01]  /*0d50*/  SYNCS.EXCH.64 URZ, [UR6+0x1e8], UR8 ;  /* 0x0001e80806ff75b2 */ /* 0x0008620008000100 */
[----:B------:R4:W1:Y:S02]  /*0d60*/  SYNCS.EXCH.64 URZ, [UR6+0x1f8], UR4 ;  /* 0x0001f80406ff75b2 */ /* 0x0008640008000100 */
[----:B----4-:R-:W-:Y:S01]  /*0d70*/  NOP ;  /* 0x0000000000007918 */ /* 0x010fe20000000000 */
.L_x_13:
[----:B------:R-:W4:Y:S01]  /*0d80*/  SHFL.IDX PT, R2, R46, RZ, 0x1f ;  /* 0x00001fff2e027589 */ /* 0x000f2200000e0000 */
[----:B------:R-:W-:Y:S01]  /*0d90*/  NOP ;  /* 0x0000000000007918 */ /* 0x000fe20000000000 */
[----:B----4-:R-:W-:-:S13]  /*0da0*/  ISETP.NE.AND P0, PT, R2, 0x5, PT ;  /* 0x000000050200780c */ /* 0x010fda0003f05270 */
[----:B------:R-:W-:Y:S05]  /*0db0*/  @P0 BRA `(.L_x_14) ;  /* 0x0000000000580947 */ /* 0x000fea0003800000 */
[----:B--23--:R-:W2:Y:S01]  /*0dc0*/  S2UR UR4, SR_CgaCtaId ;  /* 0x00000000000479c3 */ /* 0x00cea20000008800 */
        /* <DEDUP_REMOVED lines=10> */
[----:B--2---:R-:W-:Y:S01]  /*0e70*/  ULEA UR4, UR4, UR5, 0x18 ;  /* 0x0000000504047291 */ /* 0x004fe2000f8ec0ff */
[----:B------:R-:W2:Y:S11]  /*0e80*/  FENCE.VIEW.ASYNC.S ;  /* 0x00000000000073c6 */ /* 0x000eb60000000000 */
[----:B--2---:R4:W2:Y:S01]  /*0e90*/  SYNCS.EXCH.64 URZ, [UR4+0x200], UR8 ;  /* 0x0002000804ff75b2 */ /* 0x0048a20008000100 */
[----:B------:R4:W3:Y:S01]  /*0ea0*/  SYNCS.EXCH.64 URZ, [UR4+0x220], UR6 ;  /* 0x0002200604ff75b2 */ /* 0x0008e20008000100 */
[----:B------:R4:W1:Y:S01]  /*0eb0*/  SYNCS.EXCH.64 URZ, [UR4+0x208], UR8 ;  /* 0x0002080804ff75b2 */ /* 0x0008620008000100 */
[----:B------:R4:W1:Y:S01]  /*0ec0*/  SYNCS.EXCH.64 URZ, [UR4+0x228], UR6 ;  /* 0x0002280604ff75b2 */ /* 0x0008620008000100 */
[----:B------:R4:W1:Y:S01]  /*0ed0*/  SYNCS.EXCH.64 URZ, [UR4+0x210], UR8 ;  /* 0x0002100804ff75b2 */ /* 0x0008620008000100 */
[----:B------:R4:W1:Y:S01]  /*0ee0*/  SYNCS.EXCH.64 URZ, [UR4+0x230], UR6 ;  /* 0x0002300604ff75b2 */ /* 0x0008620008000100 */
[----:B------:R4:W1:Y:S01]  /*0ef0*/  SYNCS.EXCH.64 URZ, [UR4+0x218], UR8 ;  /* 0x0002180804ff75b2 */ /* 0x0008620008000100 */
[----:B------:R4:W1:Y:S02]  /*0f00*/  SYNCS.EXCH.64 URZ, [UR4+0x238], UR6 ;  /* 0x0002380604ff75b2 */ /* 0x0008640008000100 */
[----:B----4-:R-:W-:Y:S01]  /*0f10*/  NOP ;  /* 0x0000000000007918 */ /* 0x010fe20000000000 */
.L_x_14:
[----:B------:R-:W4:Y:S01]  /*0f20*/  SHFL.IDX PT, R2, R46, RZ, 0x1f ;  /* 0x00001fff2e027589 */ /* 0x000f2200000e0000 */
[----:B------:R-:W1:Y:S01]  /*0f30*/  S2UR UR54, SR_CgaCtaId ;  /* 0x00000000003679c3 */ /* 0x000e620000008800 */
[----:B------:R-:W-:Y:S01]  /*0f40*/  NOP ;  /* 0x0000000000007918 */ /* 0x000fe20000000000 */
[----:B----4-:R-:W-:-:S13]  /*0f50*/  ISETP.NE.AND P0, PT, R2, 0x3, PT ;  /* 0x000000030200780c */ /* 0x010fda0003f05270 */
[----:B-1----:R-:W-:Y:S05]  /*0f60*/  @P0 BRA `(.L_x_15) ;  /* 0x0000000000340947 */ /* 0x002fea0003800000 */
[----:B--23--:R-:W-:Y:S01]  /*0f70*/  UMOV UR4, 0x400 ;  /* 0x0000040000047882 */ /* 0x00cfe20000000000 */
[----:B------:R-:W-:Y:S01]  /*0f80*/  UMOV UR6, 0x20 ;  /* 0x0000002000067882 */ /* 0x000fe20000000000 */
[----:B------:R-:W-:Y:S02]  /*0f90*/  ULEA UR4, UR54, UR4, 0x18 ;  /* 0x0000000436047291 */ /* 0x000fe4000f8ec0ff */
[----:B------:R-:W-:-:S04]  /*0fa0*/  UIADD3 UR6, UPT, UPT, -UR6, 0x100000, URZ ;  /* 0x0010000006067890 */ /* 0x000fc8000fffe1ff */
[----:B------:R-:W-:Y:S02]  /*0fb0*/  USHF.L.U32 UR7, UR6, 0xb, URZ ;  /* 0x0000000b06077899 */ /* 0x000fe400080006ff */
[----:B------:R-:W-:Y:S01]  /*0fc0*/  USHF.L.U32 UR6, UR6, 0x1, URZ ;  /* 0x0000000106067899 */ /* 0x000fe200080006ff */
[----:B------:R-:W-:Y:S01]  /*0fd0*/  ELECT P0, URZ, PT ;  /* 0x0000000000ff782f */ /* 0x000fe20003800000 */
[----:B------:R-:W1:Y:S10]  /*0fe0*/  FENCE.VIEW.ASYNC.S ;  /* 0x00000000000073c6 */ /* 0x000e740000000000 */
[----:B-1----:R1:W4:Y:S01]  /*0ff0*/  SYNCS.EXCH.64 URZ, [UR4+0x240], UR6 ;  /* 0x0002400604ff75b2 */ /* 0x0023220008000100 */
[----:B------:R1:W2:Y:S01]  /*1000*/  SYNCS.EXCH.64 URZ, [UR4+0x250], UR6 ;  /* 0x0002500604ff75b2 */ /* 0x0002a20008000100 */
[----:B------:R1:W3:Y:S01]  /*1010*/  SYNCS.EXCH.64 URZ, [UR4+0x248], UR6 ;  /* 0x0002480604ff75b2 */ /* 0x0002e20008000100 */
[----:B------:R1:W1:Y:S01]  /*1020*/  SYNCS.EXCH.64 URZ, [UR4+0x258], UR6 ;  /* 0x0002580604ff75b2 */ /* 0x0002620008000100 */
[----:B------:R-:W-:Y:S01]  /*1030*/  NOP ;  /* 0x0000000000007918 */ /* 0x000fe20000000000 */
.L_x_15:
[----:B-123--:R-:W1:Y:S01]  /*1040*/  LDCU UR4, c[0x0][0x36c] ;  /* 0x00006d80ff0477ac */ /* 0x00ee620008000800 */
[----:B------:R-:W-:Y:S01]  /*1050*/  ISETP.NE.OR P3, PT, R0, 0x2, !P3 ;  /* 0x000000020000780c */ /* 0x000fe20005f65670 */
[----:B------:R-:W-:Y:S01]  /*1060*/  NOP ;  /* 0x0000000000007918 */ /* 0x000fe20000000000 */
[----:B------:R-:W-:Y:S01]  /*1070*/  LOP3.LUT R0, R55, 0x1f, RZ, 0xc0, !PT ;  /* 0x0000001f37007812 */ /* 0x000fe200078ec0ff */
[----:B------:R-:W-:Y:S02]  /*1080*/  UISETP.NE.AND UP4, UPT, UR22, URZ, UPT ;  /* 0x000000ff1600728c */ /* 0x000fe4000bf85270 */
[----:B-1----:R-:W-:-:S09]  /*1090*/  UISETP.EQ.U32.AND UP5, UPT, UR4, 0x1, UPT ;  /* 0x000000010400788c */ /* 0x002fd2000bfa2070 */
[----:B------:R-:W-:Y:S05]  /*10a0*/  BRA.U !UP5, `(.L_x_16) ;  /* 0x000000010d087547 */ /* 0x000fea000b800000 */
[----:B----4-:R-:W-:Y:S01]  /*10b0*/  UCGABAR_ARV ;  /* 0x00000000000079c7 */ /* 0x010fe20008000000 */
[----:B------:R-:W-:Y:S05]  /*10c0*/  BRA `(.L_x_17) ;  /* 0x0000000000047947 */ /* 0x000fea0003800000 */
.L_x_16:
[----:B----4-:R-:W-:Y:S01]  /*10d0*/  NOP ;  /* 0x0000000000007918 */ /* 0x010fe20000000000 */
.L_x_17:
[----:B------:R-:W1:Y:S01]  /*10e0*/  S2UR UR7, SR_CTAID.X ;  /* 0x00000000000779c3 */ /* 0x000e620000002500 */
[----:B------:R-:W-:-:S05]  /*10f0*/  CS2R.32 R48, SR_CgaSize ;  /* 0x0000000000307805 */ /* 0x000fca0000008a00 */
[----:B------:R-:W-:-:S05]  /*1100*/  IMAD R48, R48, -0xa0, RZ ;  /* 0xffffff6030307824 */ /* 0x000fca00078e02ff */
[----:B------:R-:W-:-:S14]  /*1110*/  R2UR UR5, R48 ;  /* 0x00000000300572ca */ /* 0x000fdc00000e0000 */
[----:B------:R-:W2:Y:S01]  /*1120*/  LDCU UR5, c[0x0][UR5+0x2b0] ;  /* 0x00005600050577ac */ /* 0x000ea20008000800 */
[----:B------:R-:W-:-:S05]  /*1130*/  CS2R.32 R48, SR_CgaSize ;  /* 0x0000000000307805 */ /* 0x000fca0000008a00 */
[----:B------:R-:W-:-:S05]  /*1140*/  IMAD R48, R48, -0xa0, RZ ;  /* 0xffffff6030307824 */ /* 0x000fca00078e02ff */
[----:B------:R-:W-:-:S14]  /*1150*/  R2UR UR4, R48 ;  /* 0x00000000300472ca */ /* 0x000fdc00000e0000 */
[----:B------:R-:W3:Y:S01]  /*1160*/  LDCU UR4, c[0x0][UR4+0x2b4] ;  /* 0x00005680040477ac */ /* 0x000ee20008000800 */
[----:B------:R-:W4:Y:S01]  /*1170*/  S2UR UR8, SR_CTAID.Y ;  /* 0x00000000000879c3 */ /* 0x000f220000002600 */
[----:B------:R-:W-:-:S05]  /*1180*/  CS2R.32 R48, SR_CgaSize ;  /* 0x0000000000307805 */ /* 0x000fca0000008a00 */
[----:B------:R-:W-:-:S05]  /*1190*/  IMAD R48, R48, -0xa0, RZ ;  /* 0xffffff6030307824 */ /* 0x000fca00078e02ff */
[----:B------:R-:W-:-:S14]  /*11a0*/  R2UR UR9, R48 ;  /* 0x00000000300972ca */ /* 0x000fdc00000e0000 */
[----:B------:R-:W3:Y:S01]  /*11b0*/  LDCU UR9, c[0x0][UR9+0x2a0] ;  /* 0x00005400090977ac */ /* 0x000ee20008000800 */
[----:B------:R-:W-:-:S05]  /*11c0*/  CS2R.32 R48, SR_CgaSize ;  /* 0x0000000000307805 */ /* 0x000fca0000008a00 */
[----:B------:R-:W-:-:S05]  /*11d0*/  IMAD R48, R48, -0xa0, RZ ;  /* 0xffffff6030307824 */ /* 0x000fca00078e02ff */
[----:B------:R-:W-:-:S14]  /*11e0*/  R2UR UR10, R48 ;  /* 0x00000000300a72ca */ /* 0x000fdc00000e0000 */
[----:B------:R-:W3:Y:S01]  /*11f0*/  LDCU UR10, c[0x0][UR10+0x2a4] ;  /* 0x000054800a0a77ac */ /* 0x000ee20008000800 */
[----:B------:R-:W3:Y:S01]  /*1200*/  S2UR UR36, SR_CTAID.Z ;  /* 0x00000000002479c3 */ /* 0x000ee20000002700 */
[----:B------:R-:W3:Y:S01]  /*1210*/  LDCU UR23, c[0x0][0xb24] ;  /* 0x00016480ff1777ac */ /* 0x000ee20008000800 */
[----:B------:R-:W3:Y:S01]  /*1220*/  LDCU UR40, c[0x0][0xb24] ;  /* 0x00016480ff2877ac */ /* 0x000ee20008000800 */
[----:B-1----:R-:W-:Y:S01]  /*1230*/  I2FP.F32.U32 R3, UR7 ;  /* 0x0000000700037c45 */ /* 0x002fe20008201000 */
[----:B------:R-:W1:Y:S04]  /*1240*/  LDCU UR27, c[0x0][0xb30] ;  /* 0x00016600ff1b77ac */ /* 0x000e680008000800 */
[----:B--2---:R-:W-:Y:S01]  /*1250*/  FMUL R3, R3, UR5 ;  /* 0x0000000503037c20 */ /* 0x004fe20008400000 */
[----:B------:R-:W-:Y:S01]  /*1260*/  USHF.L.U32 UR24, UR54, 0xa, URZ ;  /* 0x0000000a36187899 */ /* 0x000fe200080006ff */
[----:B----4-:R-:W-:Y:S01]  /*1270*/  I2FP.F32.U32 R2, UR8 ;  /* 0x0000000800027c45 */ /* 0x010fe20008201000 */
[----:B------:R-:W-:Y:S01]  /*1280*/  UMOV UR26, UR7 ;  /* 0x00000007001a7c82 */ /* 0x000fe20008000000 */
[----:B------:R-:W-:-:S02]  /*1290*/  UMOV UR30, UR8 ;  /* 0x00000008001e7c82 */ /* 0x000fc40008000000 */
[----:B------:R-:W2:Y:S01]  /*12a0*/  F2I.U32.TRUNC.NTZ R3, R3 ;  /* 0x0000000300037305 */ /* 0x000ea2000020f000 */
[----:B---3--:R-:W-:Y:S01]  /*12b0*/  UISETP.GE.AND UP2, UPT, UR23, 0x1, UPT ;  /* 0x000000011700788c */ /* 0x008fe2000bf46270 */
[----:B------:R-:W-:-:S06]  /*12c0*/  FMUL R2, R2, UR4 ;  /* 0x0000000402027c20 */ /* 0x000fcc0008400000 */
[----:B------:R-:W3:Y:S01]  /*12d0*/  F2I.U32.TRUNC.NTZ R2, R2 ;  /* 0x0000000200027305 */ /* 0x000ee2000020f000 */
[----:B--2---:R-:W-:Y:S02]  /*12e0*/  R2UR UR4, R3 ;  /* 0x00000000030472ca */ /* 0x004fe400000e0000 */
[----:B---3--:R-:W-:Y:S02]  /*12f0*/  R2UR UR6, R2 ;  /* 0x00000000020672ca */ /* 0x008fe400000e0000 */
[----:B------:R-:W-:-:S09]  /*1300*/  PRMT R2, RZ, 0x7610, R2 ;  /* 0x00007610ff027816 */ /* 0x000fd20000000002 */
[----:B------:R-:W-:-:S04]  /*1310*/  UIADD3 UR5, UPT, UPT, -UR4, URZ, URZ ;  /* 0x000000ff04057290 */ /* 0x000fc8000fffe1ff */
[----:B------:R-:W-:Y:S02]  /*1320*/  UIMAD UR5, UR9, UR5, UR7 ;  /* 0x00000005090572a4 */ /* 0x000fe4000f8e0207 */
[----:B------:R-:W-:-:S04]  /*1330*/  UIADD3 UR4, UPT, UPT, -UR6, URZ, URZ ;  /* 0x000000ff06047290 */ /* 0x000fc8000fffe1ff */
[----:B------:R-:W-:Y:S01]  /*1340*/  IMAD.U32 R48, RZ, RZ, UR5 ;  /* 0x00000005ff307e24 */ /* 0x000fe2000f8e00ff */
[----:B------:R-:W-:-:S06]  /*1350*/  UIMAD UR4, UR10, UR4, UR8 ;  /* 0x000000040a0472a4 */ /* 0x000fcc000f8e0208 */
[----:B------:R-:W-:Y:S01]  /*1360*/  IMAD.U32 R47, RZ, RZ, UR4 ;  /* 0x00000004ff2f7e24 */ /* 0x000fe2000f8e00ff */
[----:B-1----:R-:W-:Y:S06]  /*1370*/  BRA.U UP4, `(.L_x_18) ;  /* 0x00000001042c7547 */ /* 0x002fec000b800000 */
[----:B------:R-:W-:Y:S02]  /*1380*/  R2UR UR5, R47 ;  /* 0x000000002f0572ca */ /* 0x000fe400000e0000 */
[----:B------:R-:W-:-:S11]  /*1390*/  R2UR UR4, R48 ;  /* 0x00000000300472ca */ /* 0x000fd600000e0000 */
[----:B------:R-:W-:Y:S02]  /*13a0*/  UISETP.NE.AND UP0, UPT, UR5, URZ, UPT ;  /* 0x000000ff0500728c */ /* 0x000fe4000bf05270 */
[----:B------:R-:W-:Y:S02]  /*13b0*/  UISETP.NE.AND UP1, UPT, UR5, 0x1, UPT ;  /* 0x000000010500788c */ /* 0x000fe4000bf25270 */
[----:B------:R-:W-:-:S04]  /*13c0*/  UISETP.EQ.OR UP0, UPT, UR4, URZ, !UP0 ;  /* 0x000000ff0400728c */ /* 0x000fc8000c702670 */
[----:B------:R-:W-:Y:S02]  /*13d0*/  USEL UR5, URZ, 0x1, !UP0 ;  /* 0x00000001ff057887 */ /* 0x000fe4000c000000 */
[----:B------:R-:W-:Y:S02]  /*13e0*/  UISETP.NE.AND UP0, UPT, UR4, URZ, UPT ;  /* 0x000000ff0400728c */ /* 0x000fe4000bf05270 */
[----:B------:R-:W-:-:S04]  /*13f0*/  USEL UR4, URZ, 0x2, UP1 ;  /* 0x00000002ff047887 */ /* 0x000fc80008800000 */
[----:B------:R-:W-:-:S04]  /*1400*/  USEL UR4, UR4, 0x2, UP0 ;  /* 0x0000000204047887 */ /* 0x000fc80008000000 */
[----:B------:R-:W-:-:S06]  /*1410*/  UIADD3 UR4, UPT, UPT, UR5, UR4, URZ ;  /* 0x0000000405047290 */ /* 0x000fcc000fffe0ff */
[----:B------:R-:W-:Y:S02]  /*1420*/  IMAD.U32 R2, RZ, RZ, UR4 ;  /* 0x00000004ff027e24 */ /* 0x000fe4000f8e00ff */
.L_x_18:
[----:B------:R-:W-:Y:S05]  /*1430*/  BRA.U !UP2, `(.L_x_19) ;  /* 0x000000010ad47547 */ /* 0x000fea000b800000 */
[----:B------:R-:W1:Y:S01]  /*1440*/  LDCU.128 UR12, c[0x0][0xb10] ;  /* 0x00016200ff0c77ac */ /* 0x000e620008000c00 */
[----:B------:R-:W2:Y:S01]  /*1450*/  LDCU UR6, c[0x0][0x370] ;  /* 0x00006e00ff0677ac */ /* 0x000ea20008000800 */
[----:B------:R-:W3:Y:S01]  /*1460*/  LDCU UR5, c[0x0][0x374] ;  /* 0x00006e80ff0577ac */ /* 0x000ee20008000800 */
[----:B------:R-:W4:Y:S01]  /*1470*/  LDCU UR25, c[0x0][0xb0c] ;  /* 0x00016180ff1977ac */ /* 0x000f220008000800 */
[----:B------:R-:W4:Y:S01]  /*1480*/  LDCU UR4, c[0x0][0xb20] ;  /* 0x00016400ff0477ac */ /* 0x000f220008000800 */
[----:B------:R-:W4:Y:S01]  /*1490*/  LDCU.64 UR8, c[0x0][0xb28] ;  /* 0x00016500ff0877ac */ /* 0x000f220008000a00 */
[----:B-1----:R-:W-:Y:S02]  /*14a0*/  UISETP.NE.AND UP0, UPT, UR14, 0x1, UPT ;  /* 0x000000010e00788c */ /* 0x002fe4000bf05270 */
[----:B---3--:R-:W-:Y:S02]  /*14b0*/  UIMAD.WIDE.U32 UR10, UR5, UR15, URZ ;  /* 0x0000000f050a72a5 */ /* 0x008fe4000f8e00ff */
[----:B--2---:R-:W-:-:S02]  /*14c0*/  UIMAD.WIDE.U32 UR18, UR6, UR12, URZ ;  /* 0x0000000c061272a5 */ /* 0x004fc4000f8e00ff */
[----:B----4-:R-:W-:Y:S02]  /*14d0*/  UISETP.NE.AND UP1, UPT, UR25, 0x1, UPT ;  /* 0x000000011900788c */ /* 0x010fe4000bf25270 */
[----:B------:R-:W-:Y:S01]  /*14e0*/  UISETP.NE.AND UP2, UPT, UR23, 0x1, UPT ;  /* 0x000000011700788c */ /* 0x000fe2000bf45270 */
[----:B------:R-:W-:Y:S02]  /*14f0*/  UMOV UR10, UR11 ;  /* 0x0000000b000a7c82 */ /* 0x000fe40008000000 */
[----:B------:R-:W-:Y:S01]  /*1500*/  UMOV UR18, UR19 ;  /* 0x0000001300127c82 */ /* 0x000fe20008000000 */
[----:B------:R-:W-:Y:S02]  /*1510*/  @UP0 USHF.R.U32.HI UR5, URZ, UR4, UR10 ;  /* 0x00000004ff050299 */ /* 0x000fe4000801160a */
[----:B------:R-:W-:Y:S02]  /*1520*/  UIMAD.WIDE.U32 UR20, UR30, UR15, URZ ;  /* 0x0000000f1e1472a5 */ /* 0x000fe4000f8e00ff */
[----:B------:R-:W-:-:S02]  /*1530*/  UIMAD.WIDE.U32 UR10, UR5, UR8, URZ ;  /* 0x00000008050a72a5 */ /* 0x000fc4000f8e00ff */
[----:B------:R-:W-:Y:S02]  /*1540*/  @UP1 USHF.R.U32.HI UR6, URZ, UR13, UR18 ;  /* 0x0000000dff061299 */ /* 0x000fe40008011612 */
[----:B------:R-:W-:Y:S02]  /*1550*/  UIMAD.WIDE.U32 UR16, UR26, UR12, URZ ;  /* 0x0000000c1a1072a5 */ /* 0x000fe4000f8e00ff */
[----:B------:R-:W-:Y:S01]  /*1560*/  UIMAD.WIDE.U32 UR18, UR6, UR8, URZ ;  /* 0x00000008061272a5 */ /* 0x000fe2000f8e00ff */
[----:B------:R-:W-:Y:S01]  /*1570*/  UMOV UR20, UR21 ;  /* 0x0000001500147c82 */ /* 0x000fe20008000000 */
[----:B------:R-:W-:Y:S01]  /*1580*/  UMOV UR10, UR11 ;  /* 0x0000000b000a7c82 */ /* 0x000fe20008000000 */
[----:B------:R-:W-:Y:S02]  /*1590*/  USHF.R.U32.HI UR20, URZ, UR4, UR20 ;  /* 0x00000004ff147299 */ /* 0x000fe40008011614 */
[----:B------:R-:W-:Y:S02]  /*15a0*/  @UP2 USHF.R.U32.HI UR5, URZ, UR9, UR10 ;  /* 0x00000009ff052299 */ /* 0x000fe4000801160a */
[----:B------:R-:W-:Y:S01]  /*15b0*/  UMOV UR7, UR19 ;  /* 0x0000001300077c82 */ /* 0x000fe20008000000 */
[----:B------:R-:W-:Y:S01]  /*15c0*/  UMOV UR16, UR17 ;  /* 0x0000001100107c82 */ /* 0x000fe20008000000 */
[----:B------:R-:W-:-:S02]  /*15d0*/  @UP2 USHF.R.U32.HI UR6, URZ, UR9, UR7 ;  /* 0x00000009ff062299 */ /* 0x000fc40008011607 */
[----:B------:R-:W-:Y:S02]  /*15e0*/  USHF.R.U32.HI UR13, URZ, UR13, UR16 ;  /* 0x0000000dff0d7299 */ /* 0x000fe40008011610 */
[----:B------:R-:W-:Y:S02]  /*15f0*/  USEL UR4, UR30, UR20, !UP0 ;  /* 0x000000141e047287 */ /* 0x000fe4000c000000 */
[----:B------:R-:W-:Y:S02]  /*1600*/  UIMAD UR7, UR5, UR23, URZ ;  /* 0x00000017050772a4 */ /* 0x000fe4000f8e02ff */
[----:B------:R-:W-:Y:S02]  /*1610*/  USEL UR5, UR26, UR13, !UP1 ;  /* 0x0000000d1a057287 */ /* 0x000fe4000c800000 */
[----:B------:R-:W-:Y:S02]  /*1620*/  UIMAD UR12, UR6, UR23, URZ ;  /* 0x00000017060c72a4 */ /* 0x000fe4000f8e02ff */
[----:B------:R-:W-:-:S02]  /*1630*/  UISETP.GE.AND UP0, UPT, UR4, UR7, UPT ;  /* 0x000000070400728c */ /* 0x000fc4000bf06270 */
[----:B------:R-:W-:Y:S02]  /*1640*/  UIMAD.WIDE.U32 UR10, UR4, UR8, URZ ;  /* 0x00000008040a72a5 */ /* 0x000fe4000f8e00ff */
[----:B------:R-:W-:Y:S02]  /*1650*/  UISETP.GE.OR UP0, UPT, UR5, UR12, UP0 ;  /* 0x0000000c0500728c */ /* 0x000fe40008706670 */
[----:B------:R-:W-:Y:S02]  /*1660*/  UIMAD.WIDE.U32 UR12, UR5, UR8, URZ ;  /* 0x00000008050c72a5 */ /* 0x000fe4000f8e00ff */
[----:B------:R-:W-:Y:S01]  /*1670*/  UIADD3 UR10, UPT, UPT, -UR4, URZ, URZ ;  /* 0x000000ff040a7290 */ /* 0x000fe2000fffe1ff */
[----:B------:R-:W-:Y:S01]  /*1680*/  UMOV UR8, UR11 ;  /* 0x0000000b00087c82 */ /* 0x000fe20008000000 */
[----:B------:R-:W-:Y:S02]  /*1690*/  UIADD3 UR11, UPT, UPT, -UR5, URZ, URZ ;  /* 0x000000ff050b7290 */ /* 0x000fe4000fffe1ff */
[----:B------:R-:W-:-:S03]  /*16a0*/  USHF.R.U32.HI UR8, URZ, UR9, UR8 ;  /* 0x00000009ff087299 */ /* 0x000fc60008011608 */
[----:B------:R-:W-:Y:S01]  /*16b0*/  @!UP0 UMOV UR7, UR13 ;  /* 0x0000000d00078c82 */ /* 0x000fe20008000000 */
[----:B------:R-:W-:Y:S02]  /*16c0*/  UIMAD UR30, UR14, UR10, UR30 ;  /* 0x0000000a0e1e72a4 */ /* 0x000fe4000f8e021e */
[----:B------:R-:W-:Y:S02]  /*16d0*/  USEL UR8, UR4, UR8, !UP2 ;  /* 0x0000000804087287 */ /* 0x000fe4000d000000 */
[----:B------:R-:W-:Y:S02]  /*16e0*/  @!UP0 USHF.R.U32.HI UR7, URZ, UR9, UR7 ;  /* 0x00000009ff078299 */ /* 0x000fe40008011607 */
[----:B------:R-:W-:Y:S02]  /*16f0*/  UIADD3 UR9, UPT, UPT, -UR8, URZ, URZ ;  /* 0x000000ff08097290 */ /* 0x000fe4000fffe1ff */
[----:B------:R-:W-:Y:S02]  /*1700*/  @!UP0 USEL UR7, UR5, UR7, !UP2 ;  /* 0x0000000705078287 */ /* 0x000fe4000d000000 */
[----:B------:R-:W-:-:S02]  /*1710*/  UIMAD UR9, UR23, UR9, UR4 ;  /* 0x00000009170972a4 */ /* 0x000fc4000f8e0204 */
[----:B------:R-:W-:Y:S02]  /*1720*/  @!UP0 UIADD3 UR8, UPT, UPT, UR8, -UR7, URZ ;  /* 0x8000000708088290 */ /* 0x000fe4000fffe0ff */
[----:B------:R-:W-:Y:S02]  /*1730*/  @!UP0 UIMAD UR6, UR9, UR6, UR7 ;  /* 0x00000006090682a4 */ /* 0x000fe4000f8e0207 */
[----:B------:R-:W-:Y:S02]  /*1740*/  @!UP0 UIMAD UR4, UR8, UR23, UR5 ;  /* 0x00000017080482a4 */ /* 0x000fe4000f8e0205 */
[----:B------:R-:W-:Y:S02]  /*1750*/  UIMAD UR26, UR25, UR11, UR26 ;  /* 0x0000000b191a72a4 */ /* 0x000fe4000f8e021a */
[----:B------:R-:W-:Y:S01]  /*1760*/  UIMAD UR30, UR4, UR14, UR30 ;  /* 0x0000000e041e72a4 */ /* 0x000fe2000f8e021e */
[----:B------:R-:W-:Y:S02]  /*1770*/  @!UP0 UMOV UR5, UR6 ;  /* 0x0000000600058c82 */ /* 0x000fe40008000000 */
[----:B------:R-:W-:-:S12]  /*1780*/  UIMAD UR26, UR5, UR25, UR26 ;  /* 0x00000019051a72a4 */ /* 0x000fd8000f8e021a */
.L_x_19:
[----:B------:R-:W-:Y:S02]  /*1790*/  UISETP.NE.AND UP1, UPT, UR27, 0x1, UPT ;  /* 0x000000011b00788c */ /* 0x000fe4000bf25270 */
[----:B------:R-:W-:Y:S02]  /*17a0*/  UISETP.NE.AND UP0, UPT, UR22, 0x2, UPT ;  /* 0x000000021600788c */ /* 0x000fe4000bf05270 */
[----:B------:R-:W-:-:S05]  /*17b0*/  ULOP3.LUT UR21, UR24, 0x400, URZ, 0xc0, !UPT ;  /* 0x0000040018157892 */ /* 0x000fca000f8ec0ff */
[----:B------:R-:W-:Y:S07]  /*17c0*/  BRA.U UP1, `(.L_x_20) ;  /* 0x0000000101447547 */ /* 0x000fee000b800000 */
[----:B------:R-:W1:Y:S01]  /*17d0*/  LDCU.128 UR8, c[0x0][0xb10] ;  /* 0x00016200ff0877ac */ /* 0x000e620008000c00 */
[----:B------:R-:W2:Y:S01]  /*17e0*/  LDCU UR12, c[0x0][0xb0c] ;  /* 0x00016180ff0c77ac */ /* 0x000ea20008000800 */
[----:B------:R-:W3:Y:S01]  /*17f0*/  LDCU UR13, c[0x0][0xb20] ;  /* 0x00016400ff0d77ac */ /* 0x000ee20008000800 */
[----:B-1----:R-:W-:Y:S02]  /*1800*/  UIMAD.WIDE.U32 UR6, UR26, UR8, URZ ;  /* 0x000000081a0672a5 */ /* 0x002fe4000f8e00ff */
[----:B------:R-:W-:Y:S02]  /*1810*/  UIMAD.WIDE.U32 UR4, UR30, UR11, URZ ;  /* 0x0000000b1e0472a5 */ /* 0x000fe4000f8e00ff */
[----:B--2---:R-:W-:Y:S02]  /*1820*/  UISETP.NE.AND UP2, UPT, UR12, 0x1, UPT ;  /* 0x000000010c00788c */ /* 0x004fe4000bf45270 */
[----:B------:R-:W-:Y:S01]  /*1830*/  UISETP.NE.AND UP1, UPT, UR10, 0x1, UPT ;  /* 0x000000010a00788c */ /* 0x000fe2000bf25270 */
[----:B------:R-:W-:-:S02]  /*1840*/  UMOV UR6, UR7 ;  /* 0x0000000700067c82 */ /* 0x000fc40008000000 */
[----:B------:R-:W-:Y:S01]  /*1850*/  UMOV UR4, UR5 ;  /* 0x0000000500047c82 */ /* 0x000fe20008000000 */
[----:B------:R-:W-:Y:S02]  /*1860*/  USHF.R.U32.HI UR6, URZ, UR9, UR6 ;  /* 0x00000009ff067299 */ /* 0x000fe40008011606 */
[----:B---3--:R-:W-:Y:S02]  /*1870*/  USHF.R.U32.HI UR4, URZ, UR13, UR4 ;  /* 0x0000000dff047299 */ /* 0x008fe40008011604 */
[----:B------:R-:W-:Y:S02]  /*1880*/  USEL UR5, UR26, UR6, !UP2 ;  /* 0x000000061a057287 */ /* 0x000fe4000d000000 */
[----:B------:R-:W-:-:S04]  /*1890*/  USEL UR4, UR30, UR4, !UP1 ;  /* 0x000000041e047287 */ /* 0x000fc8000c800000 */
[----:B------:R-:W-:Y:S02]  /*18a0*/  UIADD3 UR6, UPT, UPT, UR5, -UR4, URZ ;  /* 0x8000000405067290 */ /* 0x000fe4000fffe0ff */
[----:B------:R-:W-:Y:S02]  /*18b0*/  UIADD3 UR4, UPT, UPT, -UR5, UR4, URZ ;  /* 0x0000000405047290 */ /* 0x000fe4000fffe1ff */
[----:B------:R-:W-:Y:S02]  /*18c0*/  UIMAD UR30, UR6, UR10, UR30 ;  /* 0x0000000a061e72a4 */ /* 0x000fe4000f8e021e */
[----:B------:R-:W-:-:S12]  /*18d0*/  UIMAD UR26, UR4, UR12, UR26 ;  /* 0x0000000c041a72a4 */ /* 0x000fd8000f8e021a */
.L_x_20:
[----:B------:R-:W-:Y:S05]  /*18e0*/  BRA.U !UP5, `(.L_x_21) ;  /* 0x000000010d0c7547 */ /* 0x000fea000b800000 */
[----:B------:R-:W-:Y:S01]  /*18f0*/  UCGABAR_WAIT ;  /* 0x0000000000007dc7 */ /* 0x000fe20008000000 */
[----:B------:R-:W-:Y:S01]  /*1900*/  CCTL.IVALL ;  /* 0x00000000ff00798f */ /* 0x000fe20002000000 */
[----:B------:R-:W-:Y:S05]  /*1910*/  BRA `(.L_x_22) ;  /* 0x0000000000047947 */ /* 0x000fea0003800000 */
.L_x_21:
[----:B------:R-:W-:Y:S06]  /*1920*/  BAR.SYNC.DEFER_BLOCKING 0x0 ;  /* 0x0000000000007b1d */ /* 0x000fec0000010000 */
.L_x_22:
[----:B------:R-:W-:Y:S05]  /*1930*/  BRA.U UP0, `(.L_x_23) ;  /* 0x0000001d00dc7547 */ /* 0x000fea000b800000 */
[----:B------:R-:W1:Y:S01]  /*1940*/  LDCU UR6, c[0x0][0x38c] ;  /* 0x00007180ff0677ac */ /* 0x000e620008000800 */
[----:B------:R-:W-:Y:S01]  /*1950*/  PLOP3.LUT P1, PT, PT, PT, UP3, 0x80, 0x8 ;  /* 0x000000000008781c */ /* 0x000fe20003f2f038 */
[----:B------:R-:W-:Y:S01]  /*1960*/  IMAD.MOV.U32 R12, RZ, RZ, 0x1 ;  /* 0x00000001ff0c7424 */ /* 0x000fe200078e00ff */
[----:B------:R-:W-:Y:S01]  /*1970*/  ISETP.EQ.OR P2, PT, R0, RZ, P3 ;  /* 0x000000ff0000720c */ /* 0x000fe20001f42670 */
[----:B------:R-:W-:Y:S01]  /*1980*/  UISETP.NE.AND UP1, UPT, UR22, URZ, UPT ;  /* 0x000000ff1600728c */ /* 0x000fe2000bf25270 */
[----:B------:R-:W-:Y:S02]  /*1990*/  PLOP3.LUT P1, PT, P1, PT, PT, 0x8, 0x80 ;  /* 0x000000000080781c */ /* 0x000fe40000f2e170 */
[----:B------:R-:W-:Y:S01]  /*19a0*/  CS2R R10, SRZ ;  /* 0x00000000000a7805 */ /* 0x000fe2000001ff00 */
[----:B------:R-:W-:Y:S01]  /*19b0*/  IMAD.MOV.U32 R9, RZ, RZ, RZ ;  /* 0x000000ffff097224 */ /* 0x000fe200078e00ff */
[----:B------:R-:W2:Y:S01]  /*19c0*/  LDCU UR39, c[0x0][0x370] ;  /* 0x00006e00ff2777ac */ /* 0x000ea20008000800 */
[----:B------:R-:W-:Y:S01]  /*19d0*/  IMAD.MOV.U32 R8, RZ, RZ, 0x1 ;  /* 0x00000001ff087424 */ /* 0x000fe200078e00ff */
[----:B------:R-:W3:Y:S01]  /*19e0*/  LDCU.64 UR28, c[0x0][0x348] ;  /* 0x00006900ff1c77ac */ /* 0x000ee20008000a00 */
[----:B------:R-:W-:-:S02]  /*19f0*/  USHF.R.U32.HI UR44, URZ, 0x5, UR21 ;  /* 0x00000005ff2c7899 */ /* 0x000fc40008011615 */
[----:B-1----:R-:W-:Y:S02]  /*1a00*/  UIADD3 UR5, UPT, UPT, UR6, 0x1f, URZ ;  /* 0x0000001f06057890 */ /* 0x002fe4000fffe0ff */
[----:B------:R-:W-:Y:S02]  /*1a10*/  UIADD3 UR45, UPT, UPT, UR6, 0x3e, URZ ;  /* 0x0000003e062d7890 */ /* 0x000fe4000fffe0ff */
[----:B------:R-:W-:Y:S01]  /*1a20*/  USHF.R.S32.HI UR4, URZ, 0x1f, UR5 ;  /* 0x0000001fff047899 */ /* 0x000fe20008011405 */
[----:B------:R-:W1:Y:S03]  /*1a30*/  LDCU UR38, c[0x0][0x374] ;  /* 0x00006e80ff2677ac */ /* 0x000e660008000800 */
[----:B------:R-:W-:Y:S02]  /*1a40*/  ULEA.HI UR4, UR4, UR5, URZ, 0x5 ;  /* 0x0000000504047291 */ /* 0x000fe4000f8f28ff */
[----:B------:R-:W-:-:S02]  /*1a50*/  USEL UR25, UR37, 0x2, UP1 ;  /* 0x0000000225197887 */ /* 0x000fc40008800000 */
[----:B------:R-:W-:Y:S02]  /*1a60*/  USHF.R.S32.HI UR42, URZ, 0x5, UR4 ;  /* 0x00000005ff2a7899 */ /* 0x000fe40008011404 */
[----:B------:R-:W-:Y:S02]  /*1a70*/  UIADD3 UR4, UPT, UPT, UR6, -0x1, URZ ;  /* 0xffffffff06047890 */ /* 0x000fe4000fffe0ff */
[----:B------:R-:W-:Y:S02]  /*1a80*/  UISETP.LT.U32.AND UP0, UPT, UR42, 0x1a, UPT ;  /* 0x0000001a2a00788c */ /* 0x000fe4000bf01070 */
[----:B------:R-:W-:Y:S02]  /*1a90*/  UISETP.GE.U32.AND UP2, UPT, UR4, -0x3f, UPT ;  /* 0xffffffc10400788c */ /* 0x000fe4000bf46070 */
[----:B------:R-:W-:Y:S01]  /*1aa0*/  USEL UR41, UR42, 0x1a, UP0 ;  /* 0x0000001a2a297887 */ /* 0x000fe20008000000 */
[----:B------:R-:W-:-:S03]  /*1ab0*/  UMOV UR5, URZ ;  /* 0x000000ff00057c82 */ /* 0x000fc60008000000 */
[----:B------:R-:W-:Y:S02]  /*1ac0*/  UIADD3 UR24, UPT, UPT, UR41, -0x1, URZ ;  /* 0xffffffff29187890 */ /* 0x000fe4000fffe0ff */
[----:B------:R-:W-:-:S03]  /*1ad0*/  UIADD3 UR43, UPT, UPT, UR42, -UR41, URZ ;  /* 0x800000292a2b7290 */ /* 0x000fc6000fffe0ff */
[----:B------:R-:W-:-:S04]  /*1ae0*/  @UP2 UIADD3 UR24, UPT, UPT, UR41, URZ, URZ ;  /* 0x000000ff29182290 */ /* 0x000fc8000fffe0ff */
[----:B-123--:R-:W-:-:S12]  /*1af0*/  UIADD3 UR24, UPT, UPT, UR24, 0x1, URZ ;  /* 0x0000000118187890 */ /* 0x00efd8000fffe0ff */
.L_x_43:
[----:B------:R-:W-:Y:S01]  /*1b00*/  UISETP.NE.AND UP0, UPT, UR54, URZ, UPT ;  /* 0x000000ff3600728c */ /* 0x000fe2000bf05270 */
[----:B------:R-:W1:Y:S08]  /*1b10*/  S2UR UR54, SR_CgaCtaId ;  /* 0x00000000003679c3 */ /* 0x000e700000008800 */
[----:B------:R-:W-:Y:S05]  /*1b20*/  BRA.U UP0, `(.L_x_24) ;  /* 0x0000000100347547 */ /* 0x000fea000b800000 */
[----:B------:R-:W2:Y:S01]  /*1b30*/  S2R R0, SR_CgaCtaId ;  /* 0x0000000000007919 */ /* 0x000ea20000008800 */
[----:B------:R-:W-:-:S04]  /*1b40*/  MOV R2, 0x400 ;  /* 0x0000040000027802 */ /* 0x000fc80000000f00 */
[----:B--2---:R-:W-:Y:S02]  /*1b50*/  LEA R0, R0, R2, 0x18 ;  /* 0x0000000200007211 */ /* 0x004fe400078ec0ff */
[----:B------:R-:W-:-:S03]  /*1b60*/  SHF.L.U32 R2, R8, 0x1f, RZ ;  /* 0x0000001f08027819 */ /* 0x000fc600000006ff */
[----:B------:R-:W-:-:S04]  /*1b70*/  IMAD R0, R9, 0x8, R0 ;  /* 0x0000000809007824 */ /* 0x000fc800078e0200 */
[----:B------:R-:W2:Y:S02]  /*1b80*/  SYNCS.PHASECHK.TRANS64.TRYWAIT P0, [R0+URZ+0x250], R2 ;  /* 0x00025002000075a7 */ /* 0x000ea400080011ff */
[----:B--2---:R-:W-:Y:S05]  /*1b90*/  @!P0 BRA `(.L_x_25) ;  /* 0x0000006400f88947 */ /* 0x004fea0003800000 */
.L_x_145:
[----:B------:R-:W-:Y:S01]  /*1ba0*/  VIADD R9, R9, 0x1 ;  /* 0x0000000109097836 */ /* 0x000fe20000000000 */
[----:B------:R2:W-:Y:S04]  /*1bb0*/  SYNCS.ARRIVE.TRANS64.A1T0 RZ, [R0+URZ+0x240], RZ ;  /* 0x000240ff00ff79a7 */ /* 0x0005e800081000ff */
[----:B------:R-:W-:-:S04]  /*1bc0*/  ISETP.NE.AND P0, PT, R9, 0x2, PT ;  /* 0x000000020900780c */ /* 0x000fc80003f05270 */
[----:B------:R-:W-:Y:S02]  /*1bd0*/  SEL R9, R9, RZ, P0 ;  /* 0x000000ff09097207 */ /* 0x000fe40000000000 */
[----:B--2---:R-:W-:-:S04]  /*1be0*/  SEL R0, RZ, 0x1, P0 ;  /* 0x00000001ff007807 */ /* 0x004fc80000000000 */
[----:B------:R-:W-:-:S07]  /*1bf0*/  LOP3.LUT R8, R8, R0, RZ, 0x3c, !PT ;  /* 0x0000000008087212 */ /* 0x000fce00078e3cff */
.L_x_24:
[----:B------:R-:W-:Y:S01]  /*1c00*/  UMOV UR6, 0x400 ;  /* 0x0000040000067882 */ /* 0x000fe20000000000 */
[----:B------:R-:W-:Y:S01]  /*1c10*/  SHF.L.U32 R0, R12, 0x1f, RZ ;  /* 0x0000001f0c007819 */ /* 0x000fe200000006ff */
[----:B-1----:R-:W-:Y:S02]  /*1c20*/  ULEA UR6, UR54, UR6, 0x18 ;  /* 0x0000000636067291 */ /* 0x002fe4000f8ec0ff */
[----:B------:R-:W-:Y:S02]  /*1c30*/  UISETP.GE.U32.AND UP0, UPT, UR45, 0x3f, UPT ;  /* 0x0000003f2d00788c */ /* 0x000fe4000bf06070 */
[----:B------:R-:W-:Y:S02]  /*1c40*/  ULEA UR4, UR5, UR6, 0x3 ;  /* 0x0000000605047291 */ /* 0x000fe4000f8e18ff */
[----:B------:R-:W-:Y:S02]  /*1c50*/  USHF.L.U32 UR11, UR30, 0x6, URZ ;  /* 0x000000061e0b7899 */ /* 0x000fe400080006ff */
[----:B------:R-:W-:Y:S01]  /*1c60*/  ULEA UR35, UR26, UR44, 0x6 ;  /* 0x0000002c1a237291 */ /* 0x000fe2000f8e30ff */
[----:B------:R-:W-:-:S04]  /*1c70*/  UMOV UR13, URZ ;  /* 0x000000ff000d7c82 */ /* 0x000fc80008000000 */
[----:B------:R1:W2:Y:S01]  /*1c80*/  SYNCS.PHASECHK.TRANS64.TRYWAIT P0, [UR4+0xd0], R0 ;  /* 0x0000d000ff0075a7 */ /* 0x0002a20008001104 */
[----:B------:R-:W-:Y:S06]  /*1c90*/  BRA.U !UP0, `(.L_x_26) ;  /* 0x0000000108bc7547 */ /* 0x000fec000b800000 */
[----:B------:R-:W-:Y:S01]  /*1ca0*/  UMOV UR7, URZ ;  /* 0x000000ff00077c82 */ /* 0x000fe20008000000 */
[----:B------:R-:W-:-:S05]  /*1cb0*/  UMOV UR4, UR5 ;  /* 0x0000000500047c82 */ /* 0x000fca0008000000 */
.L_x_32:
[----:B------:R-:W-:Y:S01]  /*1cc0*/  ULEA UR33, UR4, UR6, 0x3 ;  /* 0x0000000604217291 */ /* 0x000fe2000f8e18ff */
[----:B--2---:R-:W-:Y:S01]  /*1cd0*/  @!P3 MOV R2, 0x2000 ;  /* 0x000020000002b802 */ /* 0x004fe20000000f00 */
[----:B--2-4-:R-:W-:Y:S10]  /*1ce0*/  @P0 BRA `(.L_x_27) ;  /* 0x00000000000c0947 */ /* 0x014ff40003800000 */
[----:B------:R-:W-:-:S04]  /*1cf0*/  SHF.L.U32 R3, R12, 0x1f, RZ ;  /* 0x0000001f0c037819 */ /* 0x000fc800000006ff */
[----:B------:R-:W2:Y:S02]  /*1d00*/  SYNCS.PHASECHK.TRANS64.TRYWAIT P0, [UR33+0xd0], R3 ;  /* 0x0000d003ff0075a7 */ /* 0x000ea40008001121 */
[----:B--2---:R-:W-:Y:S05]  /*1d10*/  @!P0 BRA `(.L_x_28) ;  /* 0x0000006400ac8947 */ /* 0x004fea0003800000 */
.L_x_27:
[----:B------:R2:W-:Y:S01]  /*1d20*/  @!P3 SYNCS.ARRIVE.TRANS64 RZ, [UR33], R2 ;  /* 0x00000002ffffb9a7 */ /* 0x0005e20008000021 */
[----:B------:R-:W-:-:S04]  /*1d30*/  ULOP3.LUT UR5, UR25, 0x2, URZ, 0xfc, !UPT ;  /* 0x0000000219057892 */ /* 0x000fc8000f8efcff */
[----:B------:R-:W-:-:S09]  /*1d40*/  UISETP.NE.AND UP0, UPT, UR5, 0x2, UPT ;  /* 0x000000020500788c */ /* 0x000fd2000bf05270 */
[----:B------:R-:W-:Y:S05]  /*1d50*/  BRA.U UP0, `(.L_x_29) ;  /* 0x0000000100047547 */ /* 0x000fea000b800000 */
[----:B------:R-:W-:Y:S05]  /*1d60*/  BPT.TRAP 0x1 ;  /* 0x000000040000795c */ /* 0x000fea0000300000 */
.L_x_29:
[----:B------:R-:W-:Y:S04]  /*1d70*/  BSSY.RECONVERGENT B0, `(.L_x_30) ;  /* 0x0000003000007945 */ /* 0x000fe80003800200 */
[----:B------:R-:W-:Y:S05]  /*1d80*/  @P2 BRA `(.L_x_31) ;  /* 0x0000000000042947 */ /* 0x000fea0003800000 */
[----:B------:R-:W-:Y:S05]  /*1d90*/  BPT.TRAP 0x1 ;  /* 0x000000040000795c */ /* 0x000fea0000300000 */
.L_x_31:
[----:B------:R-:W-:Y:S05]  /*1da0*/  BSYNC.RECONVERGENT B0 ;  /* 0x0000000000007941 */ /* 0x000fea0003800200 */
.L_x_30:
[----:B------:R-:W-:Y:S02]  /*1db0*/  UIADD3 UR5, UPT, UPT, UR4, 0x1, URZ ;  /* 0x0000000104057890 */ /* 0x000fe4000fffe0ff */
[----:B------:R-:W-:Y:S02]  /*1dc0*/  UIADD3 UR16, UP1, UPT, UR28, 0x80, URZ ;  /* 0x000000801c107890 */ /* 0x000fe4000ff3e0ff */
[----:B------:R-:W-:Y:S02]  /*1dd0*/  UISETP.NE.AND UP0, UPT, UR5, 0x1a, UPT ;  /* 0x0000001a0500788c */ /* 0x000fe4000bf05270 */
[----:B------:R-:W-:Y:S02]  /*1de0*/  USHF.L.U32 UR34, UR7, 0x5, URZ ;  /* 0x0000000507227899 */ /* 0x000fe400080006ff */
[----:B------:R-:W-:Y:S02]  /*1df0*/  USEL UR9, URZ, 0x1, UP0 ;  /* 0x00000001ff097887 */ /* 0x000fe40008000000 */
[----:B------:R-:W-:-:S02]  /*1e00*/  USEL UR5, UR5, URZ, UP0 ;  /* 0x000000ff05057287 */ /* 0x000fc40008000000 */
[----:B------:R-:W-:Y:S02]  /*1e10*/  UIADD3 UR14, UP0, UPT, UR28, 0x180, URZ ;  /* 0x000001801c0e7890 */ /* 0x000fe4000ff1e0ff */
[----:B------:R-:W-:Y:S01]  /*1e20*/  ULEA UR8, UR5, UR6, 0x3 ;  /* 0x0000000605087291 */ /* 0x000fe2000f8e18ff */
[----:B------:R-:W-:Y:S01]  /*1e30*/  LOP3.LUT R12, R12, UR9, RZ, 0x3c, !PT ;  /* 0x000000090c0c7c12 */ /* 0x000fe2000f8e3cff */
[----:B------:R-:W-:Y:S02]  /*1e40*/  UIADD3.X UR17, UPT, UPT, URZ, UR29, URZ, UP1, !UPT ;  /* 0x0000001dff117290 */ /* 0x000fe40008ffe4ff */
[----:B------:R-:W-:Y:S01]  /*1e50*/  UIADD3.X UR15, UPT, UPT, URZ, UR29, URZ, UP0, !UPT ;  /* 0x0000001dff0f7290 */ /* 0x000fe200087fe4ff */
[----:B-1----:R-:W-:Y:S01]  /*1e60*/  SHF.L.U32 R0, R12, 0x1f, RZ ;  /* 0x0000001f0c007819 */ /* 0x002fe200000006ff */
[----:B------:R-:W-:Y:S01]  /*1e70*/  UMOV UR18, 0x0 ;  /* 0x0000000000127882 */ /* 0x000fe20000000000 */
[----:B------:R-:W-:Y:S01]  /*1e80*/  UMOV UR19, 0x10000000 ;  /* 0x1000000000137882 */ /* 0x000fe20000000000 */
[----:B------:R-:W-:Y:S01]  /*1e90*/  UMOV UR12, UR36 ;  /* 0x00000024000c7c82 */ /* 0x000fe20008000000 */
[----:B------:R3:W4:Y:S01]  /*1ea0*/  SYNCS.PHASECHK.TRANS64.TRYWAIT P0, [UR8+0xd0], R0 ;  /* 0x0000d000ff0075a7 */ /* 0x0007220008001108 */
[----:B------:R-:W-:Y:S01]  /*1eb0*/  USHF.L.U32 UR8, UR4, 0xc, URZ ;  /* 0x0000000c04087899 */ /* 0x000fe200080006ff */
[----:B------:R-:W-:-:S02]  /*1ec0*/  UMOV UR9, UR33 ;  /* 0x0000002100097c82 */ /* 0x000fc40008000000 */
[----:B------:R-:W-:Y:S01]  /*1ed0*/  UMOV UR4, 0x30000 ;  /* 0x0003000000047882 */ /* 0x000fe20000000000 */
[----:B------:R-:W-:Y:S02]  /*1ee0*/  ULEA UR32, UR21, UR8, 0x1 ;  /* 0x0000000815207291 */ /* 0x000fe4000f8e08ff */
[----:B------:R-:W-:Y:S02]  /*1ef0*/  UIADD3 UR8, UPT, UPT, UR6, 0x1d600, UR8 ;  /* 0x0001d60006087890 */ /* 0x000fe4000fffe008 */
[----:B------:R-:W-:Y:S01]  /*1f00*/  UIADD3 UR32, UPT, UPT, UR6, 0x3600, UR32 ;  /* 0x0000360006207890 */ /* 0x000fe2000fffe020 */
[----:B------:R-:W-:Y:S01]  /*1f10*/  UMOV UR10, UR34 ;  /* 0x00000022000a7c82 */ /* 0x000fe20008000000 */
[----:B------:R-:W-:Y:S01]  /*1f20*/  UIADD3 UR7, UPT, UPT, UR7, 0x1, URZ ;  /* 0x0000000107077890 */ /* 0x000fe2000fffe0ff */
[----:B------:R-:W-:-:S03]  /*1f30*/  UMOV UR13, UR24 ;  /* 0x00000018000d7c82 */ /* 0x000fc60008000000 */
[----:B------:R-:W-:-:S03]  /*1f40*/  UISETP.NE.AND UP0, UPT, UR7, UR24, UPT ;  /* 0x000000180700728c */ /* 0x000fc6000bf05270 */
[----:B------:R1:W-:Y:S01]  /*1f50*/  UTMALDG.3D.MULTICAST [UR32], [UR16], UR4, desc[UR18] ;  /* 0x00001220100073b4 */ /* 0x0003e20008011804 */
[----:B------:R3:W-:Y:S01]  /*1f60*/  UTMALDG.3D [UR8], [UR14], desc[UR18] ;  /* 0x000012080e0075b4 */ /* 0x0007e20008011000 */
[----:B-1----:R-:W-:-:S04]  /*1f70*/  UMOV UR4, UR5 ;  /* 0x0000000500047c82 */ /* 0x002fc80008000000 */
[----:B---3--:R-:W-:Y:S05]  /*1f80*/  BRA.U UP0, `(.L_x_32) ;  /* 0xfffffffd004c7547 */ /* 0x008fea000b83ffff */
.L_x_26:
[----:B------:R-:W-:Y:S01]  /*1f90*/  ULEA UR4, UR5, UR6, 0x3 ;  /* 0x0000000605047291 */ /* 0x000fe2000f8e18ff */
[----:B-1----:R-:W-:Y:S01]  /*1fa0*/  SHF.L.U32 R0, R12, 0x1f, RZ ;  /* 0x0000001f0c007819 */ /* 0x002fe200000006ff */
[----:B------:R-:W-:Y:S01]  /*1fb0*/  @!P1 SYNCS.ARRIVE.TRANS64.A1T0 RZ, [UR6+0x1d8], RZ ;  /* 0x0001d8ffffff99a7 */ /* 0x000fe20008100006 */
[----:B------:R-:W-:-:S06]  /*1fc0*/  UISETP.GT.AND UP0, UPT, UR42, UR41, UPT ;  /* 0x000000292a00728c */ /* 0x000fcc000bf04270 */
[----:B--2-4-:R1:W2:Y:S03]  /*1fd0*/  SYNCS.PHASECHK.TRANS64.TRYWAIT P0, [UR4+0xd0], R0 ;  /* 0x0000d000ff0075a7 */ /* 0x0142a60008001104 */
[----:B------:R-:W-:Y:S05]  /*1fe0*/  BRA.U !UP0, `(.L_x_33) ;  /* 0x0000000108c07547 */ /* 0x000fea000b800000 */
[----:B------:R-:W-:Y:S01]  /*1ff0*/  UIADD3 UR26, UPT, UPT, UR43, UR13, URZ ;  /* 0x0000000d2b1a7290 */ /* 0x000fe2000fffe0ff */
[----:B------:R-:W-:-:S11]  /*2000*/  UMOV UR4, UR5 ;  /* 0x0000000500047c82 */ /* 0x000fd60008000000 */
.L_x_39:
[----:B------:R-:W-:Y:S01]  /*2010*/  ULEA UR17, UR4, UR6, 0x3 ;  /* 0x0000000604117291 */ /* 0x000fe2000f8e18ff */
[----:B--2---:R-:W-:Y:S01]  /*2020*/  @!P3 MOV R2, 0x2000 ;  /* 0x000020000002b802 */ /* 0x004fe20000000f00 */
[----:B--2-4-:R-:W-:Y:S10]  /*2030*/  @P0 BRA `(.L_x_34) ;  /* 0x00000000000c0947 */ /* 0x014ff40003800000 */
[----:B------:R-:W-:-:S04]  /*2040*/  SHF.L.U32 R3, R12, 0x1f, RZ ;  /* 0x0000001f0c037819 */ /* 0x000fc800000006ff */
[----:B------:R-:W2:Y:S02]  /*2050*/  SYNCS.PHASECHK.TRANS64.TRYWAIT P0, [UR17+0xd0], R3 ;  /* 0x0000d003ff0075a7 */ /* 0x000ea40008001111 */
[----:B--2---:R-:W-:Y:S05]  /*2060*/  @!P0 BRA `(.L_x_35) ;  /* 0x0000006000f08947 */ /* 0x004fea0003800000 */
.L_x_34:
[----:B------:R2:W-:Y:S01]  /*2070*/  @!P3 SYNCS.ARRIVE.TRANS64 RZ, [UR17], R2 ;  /* 0x00000002ffffb9a7 */ /* 0x0005e20008000011 */
[----:B------:R-:W-:-:S04]  /*2080*/  ULOP3.LUT UR5, UR25, 0x2, URZ, 0xfc, !UPT ;  /* 0x0000000219057892 */ /* 0x000fc8000f8efcff */
[----:B------:R-:W-:-:S09]  /*2090*/  UISETP.NE.AND UP0, UPT, UR5, 0x2, UPT ;  /* 0x000000020500788c */ /* 0x000fd2000bf05270 */
[----:B------:R-:W-:Y:S05]  /*20a0*/  BRA.U UP0, `(.L_x_36) ;  /* 0x0000000100047547 */ /* 0x000fea000b800000 */
[----:B------:R-:W-:Y:S05]  /*20b0*/  BPT.TRAP 0x1 ;  /* 0x000000040000795c */ /* 0x000fea0000300000 */
.L_x_36:
[----:B------:R-:W-:Y:S04]  /*20c0*/  BSSY.RECONVERGENT B0, `(.L_x_37) ;  /* 0x0000003000007945 */ /* 0x000fe80003800200 */
[----:B------:R-:W-:Y:S05]  /*20d0*/  @P2 BRA `(.L_x_38) ;  /* 0x0000000000042947 */ /* 0x000fea0003800000 */
[----:B------:R-:W-:Y:S05]  /*20e0*/  BPT.TRAP 0x1 ;  /* 0x000000040000795c */ /* 0x000fea0000300000 */
.L_x_38:
[----:B------:R-:W-:Y:S05]  /*20f0*/  BSYNC.RECONVERGENT B0 ;  /* 0x0000000000007941 */ /* 0x000fea0003800200 */
.L_x_37:
[----:B------:R-:W-:Y:S02]  /*2100*/  UIADD3 UR5, UPT, UPT, UR4, 0x1, URZ ;  /* 0x0000000104057890 */ /* 0x000fe4000fffe0ff */
[----:B------:R-:W-:Y:S02]  /*2110*/  UIADD3 UR14, UP1, UPT, UR28, 0x80, URZ ;  /* 0x000000801c0e7890 */ /* 0x000fe4000ff3e0ff */
[----:B------:R-:W-:Y:S02]  /*2120*/  UISETP.NE.AND UP0, UPT, UR5, 0x1a, UPT ;  /* 0x0000001a0500788c */ /* 0x000fe4000bf05270 */
[----:B------:R-:W-:Y:S02]  /*2130*/  USHF.L.U32 UR18, UR13, 0x5, URZ ;  /* 0x000000050d127899 */ /* 0x000fe400080006ff */
[----:B------:R-:W-:Y:S02]  /*2140*/  USEL UR8, URZ, 0x1, UP0 ;  /* 0x00000001ff087887 */ /* 0x000fe40008000000 */
[----:B------:R-:W-:-:S02]  /*2150*/  USEL UR5, UR5, URZ, UP0 ;  /* 0x000000ff05057287 */ /* 0x000fc40008000000 */
[----:B------:R-:W-:Y:S02]  /*2160*/  UIADD3 UR22, UP0, UPT, UR28, 0x180, URZ ;  /* 0x000001801c167890 */ /* 0x000fe4000ff1e0ff */
[----:B------:R-:W-:Y:S01]  /*2170*/  LOP3.LUT R12, R12, UR8, RZ, 0x3c, !PT ;  /* 0x000000080c0c7c12 */ /* 0x000fe2000f8e3cff */
[----:B------:R-:W-:Y:S02]  /*2180*/  USHF.L.U32 UR8, UR4, 0xc, URZ ;  /* 0x0000000c04087899 */ /* 0x000fe400080006ff */
[----:B------:R-:W-:Y:S01]  /*2190*/  ULEA UR7, UR5, UR6, 0x3 ;  /* 0x0000000605077291 */ /* 0x000fe2000f8e18ff */
[----:B-1----:R-:W-:Y:S01]  /*21a0*/  SHF.L.U32 R0, R12, 0x1f, RZ ;  /* 0x0000001f0c007819 */ /* 0x002fe200000006ff */
[----:B------:R-:W-:Y:S02]  /*21b0*/  ULEA UR16, UR21, UR8, 0x1 ;  /* 0x0000000815107291 */ /* 0x000fe4000f8e08ff */
[----:B------:R-:W-:Y:S02]  /*21c0*/  UIADD3.X UR15, UPT, UPT, URZ, UR29, URZ, UP1, !UPT ;  /* 0x0000001dff0f7290 */ /* 0x000fe40008ffe4ff */
[----:B------:R-:W-:-:S02]  /*21d0*/  UIADD3 UR16, UPT, UPT, UR6, 0x3600, UR16 ;  /* 0x0000360006107890 */ /* 0x000fc4000fffe010 */
[----:B------:R-:W-:Y:S01]  /*21e0*/  UIADD3 UR8, UPT, UPT, UR6, 0x1d600, UR8 ;  /* 0x0001d60006087890 */ /* 0x000fe2000fffe008 */
[----:B------:R3:W4:Y:S01]  /*21f0*/  SYNCS.PHASECHK.TRANS64.TRYWAIT P0, [UR7+0xd0], R0 ;  /* 0x0000d000ff0075a7 */ /* 0x0007220008001107 */
[----:B------:R-:W-:Y:S01]  /*2200*/  UIADD3.X UR23, UPT, UPT, URZ, UR29, URZ, UP0, !UPT ;  /* 0x0000001dff177290 */ /* 0x000fe200087fe4ff */
[----:B------:R-:W-:Y:S01]  /*2210*/  UMOV UR4, 0x30000 ;  /* 0x0003000000047882 */ /* 0x000fe20000000000 */
[----:B------:R-:W-:Y:S01]  /*2220*/  UMOV UR30, 0x0 ;  /* 0x00000000001e7882 */ /* 0x000fe20000000000 */
[----:B------:R-:W-:Y:S01]  /*2230*/  UMOV UR31, 0x10000000 ;  /* 0x10000000001f7882 */ /* 0x000fe20000000000 */
[----:B------:R-:W-:Y:S01]  /*2240*/  UMOV UR19, UR35 ;  /* 0x0000002300137c82 */ /* 0x000fe20008000000 */
[----:B------:R-:W-:Y:S01]  /*2250*/  UMOV UR20, UR36 ;  /* 0x0000002400147c82 */ /* 0x000fe20008000000 */
[----:B------:R-:W-:Y:S01]  /*2260*/  UMOV UR12, UR36 ;  /* 0x00000024000c7c82 */ /* 0x000fe20008000000 */
[----:B------:R-:W-:Y:S01]  /*2270*/  UMOV UR9, UR17 ;  /* 0x0000001100097c82 */ /* 0x000fe20008000000 */
[----:B------:R-:W-:Y:S01]  /*2280*/  UMOV UR10, UR18 ;  /* 0x00000012000a7c82 */ /* 0x000fe20008000000 */
[----:B------:R1:W-:Y:S01]  /*2290*/  UTMALDG.3D.MULTICAST [UR16], [UR14], UR4, desc[UR30] ;  /* 0x00001e100e0073b4 */ /* 0x0003e20008011804 */
[----:B------:R-:W-:-:S04]  /*22a0*/  UIADD3 UR13, UPT, UPT, UR13, 0x1, URZ ;  /* 0x000000010d0d7890 */ /* 0x000fc8000fffe0ff */
[----:B------:R-:W-:Y:S01]  /*22b0*/  UISETP.NE.AND UP0, UPT, UR13, UR26, UPT ;  /* 0x0000001a0d00728c */ /* 0x000fe2000bf05270 */
[----:B------:R3:W-:Y:S01]  /*22c0*/  UTMALDG.3D [UR8], [UR22], desc[UR30] ;  /* 0x00001e08160075b4 */ /* 0x0007e20008011000 */
[----:B-1----:R-:W-:-:S07]  /*22d0*/  UMOV UR4, UR5 ;  /* 0x0000000500047c82 */ /* 0x002fce0008000000 */
[----:B---3--:R-:W-:Y:S05]  /*22e0*/  BRA.U UP0, `(.L_x_39) ;  /* 0xfffffffd00487547 */ /* 0x008fea000b83ffff */
.L_x_33:
[C---:B------:R-:W-:Y:S01]  /*22f0*/  LEA R3, R11.reuse, UR6, 0x3 ;  /* 0x000000060b037c11 */ /* 0x040fe2000f8e18ff */
[----:B------:R-:W-:Y:S01]  /*2300*/  NOP ;  /* 0x0000000000007918 */ /* 0x000fe20000000000 */
[----:B-1----:R-:W-:Y:S02]  /*2310*/  SHF.L.U32 R0, R10, 0x1f, RZ ;  /* 0x0000001f0a007819 */ /* 0x002fe400000006ff */
[----:B------:R-:W-:Y:S02]  /*2320*/  LEA R4, R11, UR6, 0x4 ;  /* 0x000000060b047c11 */ /* 0x000fe4000f8e20ff */
[----:B--2-4-:R-:W1:Y:S02]  /*2330*/  SYNCS.PHASECHK.TRANS64.TRYWAIT P0, [R3+URZ+0x1e0], R0 ;  /* 0x0001e000030075a7 */ /* 0x014e6400080011ff */
[----:B-1----:R-:W-:Y:S05]  /*2340*/  @!P0 BRA `(.L_x_40) ;  /* 0x0000006000508947 */ /* 0x002fea0003800000 */
.L_x_148:
[----:B------:R-:W2:Y:S01]  /*2350*/  LDS.128 R4, [R4+0x270] ;  /* 0x0002700004047984 */ /* 0x000ea20000000c00 */
[----:B------:R-:W-:Y:S01]  /*2360*/  UISETP.GE.AND UP0, UPT, UR40, 0x1, UPT ;  /* 0x000000012800788c */ /* 0x000fe2000bf06270 */
[----:B------:R-:W-:Y:S01]  /*2370*/  @!PT LDS RZ, [RZ] ;  /* 0x00000000fffff984 */ /* 0x000fe20000000800 */
[----:B------:R-:W-:Y:S01]  /*2380*/  @!PT LDS RZ, [RZ] ;  /* 0x00000000fffff984 */ /* 0x000fe20000000800 */
[----:B------:R-:W-:Y:S01]  /*2390*/  @!PT LDS RZ, [RZ] ;  /* 0x00000000fffff984 */ /* 0x000fe20000000800 */
[----:B------:R-:W-:Y:S01]  /*23a0*/  @!PT LDS RZ, [RZ] ;  /* 0x00000000fffff984 */ /* 0x000fe20000000800 */
[----:B------:R3:W-:Y:S06]  /*23b0*/  MEMBAR.ALL.CTA ;  /* 0x0000000000007992 */ /* 0x0007ec0000008000 */
[----:B---3--:R-:W3:Y:S01]  /*23c0*/  FENCE.VIEW.ASYNC.S ;  /* 0x00000000000073c6 */ /* 0x008ee20000000000 */
[----:B--2---:R-:W-:-:S13]  /*23d0*/  LOP3.LUT P0, RZ, R6, 0x1, RZ, 0xc0, !PT ;  /* 0x0000000106ff7812 */ /* 0x004fda000780c0ff */
[----:B---3--:R-:W-:Y:S01]  /*23e0*/  VOTEU.ANY UP1, P0 ;  /* 0x0000000000ff7886 */ /* 0x008fe20000020100 */
[----:B------:R-:W-:-:S13]  /*23f0*/  PLOP3.LUT P0, PT, PT, PT, UP1, 0x80, 0x8 ;  /* 0x000000000008781c */ /* 0x000fda0003f0f018 */
[----:B-1----:R-:W-:Y:S02]  /*2400*/  @P0 LOP3.LUT R0, R5, 0xffff, RZ, 0xc0, !PT ;  /* 0x0000ffff05000812 */ /* 0x002fe400078ec0ff */
[----:B------:R-:W-:Y:S02]  /*2410*/  @P0 MOV R2, R4 ;  /* 0x0000000400020202 */ /* 0x000fe40000000f00 */
[----:B------:R-:W-:Y:S01]  /*2420*/  @P0 R2UR UR7, R0 ;  /* 0x00000000000702ca */ /* 0x000fe200000e0000 */
[----:B------:R-:W-:Y:S01]  /*2430*/  VIADD R0, R3, 0x1f0 ;  /* 0x000001f003007836 */ /* 0x000fe20000000000 */
[----:B------:R-:W-:Y:S02]  /*2440*/  @P0 SHF.R.U32.HI R4, RZ, 0x10, R5 ;  /* 0x00000010ff040819 */ /* 0x000fe40000011605 */
[----:B------:R-:W-:Y:S02]  /*2450*/  @P0 R2UR UR8, R2 ;  /* 0x00000000020802ca */ /* 0x000fe400000e0000 */
[----:B------:R-:W-:-:S02]  /*2460*/  PRMT R0, RZ, 0x654, R0 ;  /* 0x00000654ff007816 */ /* 0x000fc40000000000 */
[----:B------:R-:W-:Y:S02]  /*2470*/  @P0 R2UR UR4, R4 ;  /* 0x00000000040402ca */ /* 0x000fe400000e0000 */
[----:B------:R1:W-:Y:S03]  /*2480*/  SYNCS.ARRIVE.TRANS64.RED.A1T0 RZ, [R0+URZ], RZ ;  /* 0x000000ff00ff79a7 */ /* 0x0003e600081004ff */
[----:B------:R-:W-:-:S04]  /*2490*/  @UP1 UMOV UR27, UR7 ;  /* 0x00000007001b1c82 */ /* 0x000fc80008000000 */
[----:B------:R-:W-:-:S04]  /*24a0*/  @UP1 UMOV UR37, UR8 ;  /* 0x0000000800251c82 */ /* 0x000fc80008000000 */
[----:B------:R-:W-:Y:S01]  /*24b0*/  @UP1 UMOV UR36, UR4 ;  /* 0x0000000400241c82 */ /* 0x000fe20008000000 */
[----:B------:R-:W-:Y:S05]  /*24c0*/  BRA.U !UP0, `(.L_x_41) ;  /* 0x0000000108d47547 */ /* 0x000fea000b800000 */
[----:B------:R-:W2:Y:S01]  /*24d0*/  LDCU.128 UR12, c[0x0][0xb10] ;  /* 0x00016200ff0c77ac */ /* 0x000ea20008000c00 */
[----:B------:R-:W3:Y:S01]  /*24e0*/  LDCU UR26, c[0x0][0xb20] ;  /* 0x00016400ff1a77ac */ /* 0x000ee20008000800 */
[----:B------:R-:W4:Y:S01]  /*24f0*/  LDCU UR20, c[0x0][0xb0c] ;  /* 0x00016180ff1477ac */ /* 0x000f220008000800 */
[----:B------:R-:W1:Y:S01]  /*2500*/  LDCU.64 UR10, c[0x0][0xb28] ;  /* 0x00016500ff0a77ac */ /* 0x000e620008000a00 */
[----:B------:R-:W-:Y:S02]  /*2510*/  UISETP.NE.AND UP3, UPT, UR40, 0x1, UPT ;  /* 0x000000012800788c */ /* 0x000fe4000bf65270 */
[----:B--2---:R-:W-:Y:S02]  /*2520*/  UIMAD.WIDE.U32 UR16, UR38, UR15, URZ ;  /* 0x0000000f261072a5 */ /* 0x004fe4000f8e00ff */
[----:B------:R-:W-:Y:S02]  /*2530*/  UIMAD.WIDE.U32 UR8, UR39, UR12, URZ ;  /* 0x0000000c270872a5 */ /* 0x000fe4000f8e00ff */
[----:B------:R-:W-:-:S02]  /*2540*/  UISETP.NE.AND UP0, UPT, UR14, 0x1, UPT ;  /* 0x000000010e00788c */ /* 0x000fc4000bf05270 */
[----:B------:R-:W-:Y:S01]  /*2550*/  UIMAD.WIDE.U32 UR22, UR27, UR15, URZ ;  /* 0x0000000f1b1672a5 */ /* 0x000fe2000f8e00ff */
[----:B------:R-:W-:Y:S02]  /*2560*/  UMOV UR16, UR17 ;  /* 0x0000001100107c82 */ /* 0x000fe40008000000 */
[----:B------:R-:W-:Y:S01]  /*2570*/  UMOV UR8, UR9 ;  /* 0x0000000900087c82 */ /* 0x000fe20008000000 */
[----:B---3--:R-:W-:Y:S02]  /*2580*/  USHF.R.U32.HI UR16, URZ, UR26, UR16 ;  /* 0x0000001aff107299 */ /* 0x008fe40008011610 */
[----:B----4-:R-:W-:Y:S02]  /*2590*/  UISETP.NE.AND UP2, UPT, UR20, 0x1, UPT ;  /* 0x000000011400788c */ /* 0x010fe4000bf45270 */
[----:B------:R-:W-:Y:S02]  /*25a0*/  USHF.R.U32.HI UR8, URZ, UR13, UR8 ;  /* 0x0000000dff087299 */ /* 0x000fe40008011608 */
[----:B------:R-:W-:-:S02]  /*25b0*/  USEL UR7, UR38, UR16, !UP0 ;  /* 0x0000001026077287 */ /* 0x000fc4000c000000 */
[----:B------:R-:W-:Y:S02]  /*25c0*/  USEL UR8, UR39, UR8, !UP2 ;  /* 0x0000000827087287 */ /* 0x000fe4000d000000 */
[----:B-1----:R-:W-:Y:S01]  /*25d0*/  UIMAD.WIDE.U32 UR16, UR7, UR10, URZ ;  /* 0x0000000a071072a5 */ /* 0x002fe2000f8e00ff */
[----:B------:R-:W-:Y:S01]  /*25e0*/  UMOV UR4, UR23 ;  /* 0x0000001700047c82 */ /* 0x000fe20008000000 */
[----:B------:R-:W-:Y:S02]  /*25f0*/  UIMAD.WIDE.U32 UR18, UR37, UR12, URZ ;  /* 0x0000000c251272a5 */ /* 0x000fe4000f8e00ff */
[----:B------:R-:W-:-:S03]  /*2600*/  UIMAD.WIDE.U32 UR22, UR8, UR10, URZ ;  /* 0x0000000a081672a5 */ /* 0x000fc6000f8e00ff */
[----:B------:R-:W-:Y:S01]  /*2610*/  UMOV UR16, UR17 ;  /* 0x0000001100107c82 */ /* 0x000fe20008000000 */
[----:B------:R-:W-:Y:S02]  /*2620*/  USHF.R.U32.HI UR4, URZ, UR26, UR4 ;  /* 0x0000001aff047299 */ /* 0x000fe40008011604 */
[----:B------:R-:W-:Y:S01]  /*2630*/  @UP3 USHF.R.U32.HI UR7, URZ, UR11, UR16 ;  /* 0x0000000bff073299 */ /* 0x000fe20008011610 */
[----:B------:R-:W-:Y:S01]  /*2640*/  UMOV UR18, UR19 ;  /* 0x0000001300127c82 */ /* 0x000fe20008000000 */
[----:B------:R-:W-:Y:S01]  /*2650*/  UMOV UR22, UR23 ;  /* 0x0000001700167c82 */ /* 0x000fe20008000000 */
[----:B------:R-:W-:Y:S02]  /*2660*/  USHF.R.U32.HI UR13, URZ, UR13, UR18 ;  /* 0x0000000dff0d7299 */ /* 0x000fe40008011612 */
[----:B------:R-:W-:Y:S02]  /*2670*/  USEL UR4, UR27, UR4, !UP0 ;  /* 0x000000041b047287 */ /* 0x000fe4000c000000 */
[----:B------:R-:W-:-:S02]  /*2680*/  @UP3 USHF.R.U32.HI UR8, URZ, UR11, UR22 ;  /* 0x0000000bff083299 */ /* 0x000fc40008011616 */
[----:B------:R-:W-:Y:S02]  /*2690*/  UIMAD UR9, UR40, UR7, URZ ;  /* 0x00000007280972a4 */ /* 0x000fe4000f8e02ff */
[----:B------:R-:W-:Y:S02]  /*26a0*/  USEL UR7, UR37, UR13, !UP2 ;  /* 0x0000000d25077287 */ /* 0x000fe4000d000000 */
[----:B------:R-:W-:Y:S02]  /*26b0*/  UIMAD UR12, UR40, UR8, URZ ;  /* 0x00000008280c72a4 */ /* 0x000fe4000f8e02ff */
[----:B------:R-:W-:Y:S02]  /*26c0*/  UISETP.GE.AND UP0, UPT, UR4, UR9, UPT ;  /* 0x000000090400728c */ /* 0x000fe4000bf06270 */
[----:B------:R-:W-:Y:S02]  /*26d0*/  UIMAD.WIDE.U32 UR16, UR4, UR10, URZ ;  /* 0x0000000a041072a5 */ /* 0x000fe4000f8e00ff */
[----:B------:R-:W-:-:S02]  /*26e0*/  UISETP.GE.OR UP0, UPT, UR7, UR12, UP0 ;  /* 0x0000000c0700728c */ /* 0x000fc40008706670 */
        /* <DEDUP_REMOVED lines=19> */
.L_x_41:
[----:B------:R-:W2:Y:S02]  /*2820*/  LDCU UR4, c[0x0][0xb30] ;  /* 0x00016600ff0477ac */ /* 0x000ea40008000800 */
[----:B--2---:R-:W-:-:S09]  /*2830*/  UISETP.NE.AND UP0, UPT, UR4, 0x1, UPT ;  /* 0x000000010400788c */ /* 0x004fd2000bf05270 */
[----:B------:R-:W-:Y:S05]  /*2840*/  BRA.U UP0, `(.L_x_42) ;  /* 0x0000000100447547 */ /* 0x000fea000b800000 */
[----:B------:R-:W2:Y:S01]  /*2850*/  LDCU.128 UR12, c[0x0][0xb10] ;  /* 0x00016200ff0c77ac */ /* 0x000ea20008000c00 */
[----:B------:R-:W3:Y:S01]  /*2860*/  LDCU UR16, c[0x0][0xb0c] ;  /* 0x00016180ff1077ac */ /* 0x000ee20008000800 */
[----:B------:R-:W4:Y:S01]  /*2870*/  LDCU UR17, c[0x0][0xb20] ;  /* 0x00016400ff1177ac */ /* 0x000f220008000800 */
[----:B--2---:R-:W-:Y:S02]  /*2880*/  UIMAD.WIDE.U32 UR10, UR37, UR12, URZ ;  /* 0x0000000c250a72a5 */ /* 0x004fe4000f8e00ff */
[----:B------:R-:W-:Y:S02]  /*2890*/  UIMAD.WIDE.U32 UR8, UR27, UR15, URZ ;  /* 0x0000000f1b0872a5 */ /* 0x000fe4000f8e00ff */
[----:B---3--:R-:W-:Y:S02]  /*28a0*/  UISETP.NE.AND UP2, UPT, UR16, 0x1, UPT ;  /* 0x000000011000788c */ /* 0x008fe4000bf45270 */
[----:B------:R-:W-:Y:S01]  /*28b0*/  UISETP.NE.AND UP0, UPT, UR14, 0x1, UPT ;  /* 0x000000010e00788c */ /* 0x000fe2000bf05270 */
[----:B------:R-:W-:-:S02]  /*28c0*/  UMOV UR7, UR11 ;  /* 0x0000000b00077c82 */ /* 0x000fc40008000000 */
[----:B------:R-:W-:Y:S01]  /*28d0*/  UMOV UR4, UR9 ;  /* 0x0000000900047c82 */ /* 0x000fe20008000000 */
[----:B------:R-:W-:Y:S02]  /*28e0*/  USHF.R.U32.HI UR7, URZ, UR13, UR7 ;  /* 0x0000000dff077299 */ /* 0x000fe40008011607 */
[----:B----4-:R-:W-:Y:S02]  /*28f0*/  USHF.R.U32.HI UR4, URZ, UR17, UR4 ;  /* 0x00000011ff047299 */ /* 0x010fe40008011604 */
[----:B------:R-:W-:Y:S02]  /*2900*/  USEL UR7, UR37, UR7, !UP2 ;  /* 0x0000000725077287 */ /* 0x000fe4000d000000 */
[----:B------:R-:W-:-:S04]  /*2910*/  USEL UR4, UR27, UR4, !UP0 ;  /* 0x000000041b047287 */ /* 0x000fc8000c000000 */
[----:B------:R-:W-:Y:S02]  /*2920*/  UIADD3 UR8, UPT, UPT, UR7, -UR4, URZ ;  /* 0x8000000407087290 */ /* 0x000fe4000fffe0ff */
[----:B------:R-:W-:Y:S02]  /*2930*/  UIADD3 UR4, UPT, UPT, -UR7, UR4, URZ ;  /* 0x0000000407047290 */ /* 0x000fe4000fffe1ff */
[----:B------:R-:W-:Y:S02]  /*2940*/  UIMAD UR27, UR8, UR14, UR27 ;  /* 0x0000000e081b72a4 */ /* 0x000fe4000f8e021b */
[----:B------:R-:W-:-:S12]  /*2950*/  UIMAD UR37, UR4, UR16, UR37 ;  /* 0x00000010042572a4 */ /* 0x000fd8000f8e0225 */
.L_x_42:
[----:B------:R-:W-:Y:S01]  /*2960*/  VIADD R11, R11, 0x1 ;  /* 0x000000010b0b7836 */ /* 0x000fe20000000000 */
[----:B------:R-:W-:Y:S02]  /*2970*/  R2UR UR7, R48 ;  /* 0x00000000300772ca */ /* 0x000fe400000e0000 */
[----:B------:R-:W-:Y:S02]  /*2980*/  R2UR UR4, R47 ;  /* 0x000000002f0472ca */ /* 0x000fe400000e0000 */
[C---:B------:R-:W-:Y:S02]  /*2990*/  ISETP.NE.AND P0, PT, R11.reuse, 0x2, PT ;  /* 0x000000020b00780c */ /* 0x040fe40003f05270 */
[----:B------:R-:W-:Y:S02]  /*29a0*/  PLOP3.LUT P1, PT, PT, PT, PT, 0x80, 0x8 ;  /* 0x000000000008781c */ /* 0x000fe40003f2f070 */
[----:B-1----:R-:W-:Y:S02]  /*29b0*/  SEL R0, RZ, 0x1, P0 ;  /* 0x00000001ff007807 */ /* 0x002fe40000000000 */
[----:B------:R-:W-:-:S02]  /*29c0*/  SEL R11, R11, RZ, P0 ;  /* 0x000000ff0b0b7207 */ /* 0x000fc40000000000 */
[----:B------:R-:W-:Y:S01]  /*29d0*/  LOP3.LUT R10, R10, R0, RZ, 0x3c, !PT ;  /* 0x000000000a0a7212 */ /* 0x000fe200078e3cff */
[----:B------:R-:W-:Y:S02]  /*29e0*/  UIADD3 UR26, UPT, UPT, UR37, UR7, URZ ;  /* 0x00000007251a7290 */ /* 0x000fe4000fffe0ff */
[----:B------:R-:W-:Y:S01]  /*29f0*/  UIADD3 UR30, UPT, UPT, UR27, UR4, URZ ;  /* 0x000000041b1e7290 */ /* 0x000fe2000fffe0ff */
[----:B------:R-:W-:Y:S11]  /*2a00*/  BRA.U UP1, `(.L_x_43) ;  /* 0xfffffff1013c7547 */ /* 0x000ff6000b83ffff */
[----:B------:R-:W-:Y:S01]  /*2a10*/  UIADD3 UR7, UPT, UPT, UR6, 0xd0, URZ ;  /* 0x000000d006077890 */ /* 0x000fe2000fffe0ff */
[----:B------:R-:W-:-:S03]  /*2a20*/  SHF.L.U32 R2, R12, 0x1f, RZ ;  /* 0x0000001f0c027819 */ /* 0x000fc600000006ff */
[----:B------:R-:W-:-:S09]  /*2a30*/  ULEA UR4, UR5, UR7, 0x3 ;  /* 0x0000000705047291 */ /* 0x000fd2000f8e18ff */
[----:B------:R-:W1:Y:S02]  /*2a40*/  SYNCS.PHASECHK.TRANS64.TRYWAIT P0, [UR4], R2 ;  /* 0x00000002ff0075a7 */ /* 0x000e640008001104 */
[----:B-1----:R-:W-:Y:S05]  /*2a50*/  @!P0 BRA `(.L_x_44) ;  /* 0x0000005800a08947 */ /* 0x002fea0003800000 */
.L_x_150:
[----:B------:R-:W-:-:S04]  /*2a60*/  UIADD3 UR4, UPT, UPT, UR5, 0x1, URZ ;  /* 0x0000000105047890 */ /* 0x000fc8000fffe0ff */
[----:B------:R-:W-:-:S04]  /*2a70*/  UISETP.NE.AND UP0, UPT, UR4, 0x1a, UPT ;  /* 0x0000001a0400788c */ /* 0x000fc8000bf05270 */
[----:B------:R-:W-:Y:S02]  /*2a80*/  USEL UR6, URZ, 0x1, UP0 ;  /* 0x00000001ff067887 */ /* 0x000fe40008000000 */
[----:B------:R-:W-:-:S04]  /*2a90*/  USEL UR4, UR4, URZ, UP0 ;  /* 0x000000ff04047287 */ /* 0x000fc80008000000 */
[----:B------:R-:W-:Y:S01]  /*2aa0*/  ULEA UR5, UR4, UR7, 0x3 ;  /* 0x0000000704057291 */ /* 0x000fe2000f8e18ff */
[----:B-1----:R-:W-:-:S04]  /*2ab0*/  LOP3.LUT R2, R12, UR6, RZ, 0x3c, !PT ;  /* 0x000000060c027c12 */ /* 0x002fc8000f8e3cff */
[----:B------:R-:W-:-:S04]  /*2ac0*/  SHF.L.U32 R3, R2, 0x1f, RZ ;  /* 0x0000001f02037819 */ /* 0x000fc800000006ff */
[----:B------:R-:W1:Y:S02]  /*2ad0*/  SYNCS.PHASECHK.TRANS64.TRYWAIT P0, [UR5], R3 ;  /* 0x00000003ff0075a7 */ /* 0x000e640008001105 */
[----:B-1----:R-:W-:Y:S05]  /*2ae0*/  @!P0 BRA `(.L_x_45) ;  /* 0x0000005800948947 */ /* 0x002fea0003800000 */
.L_x_152:
[----:B------:R-:W-:-:S04]  /*2af0*/  UIADD3 UR4, UPT, UPT, UR4, 0x1, URZ ;  /* 0x0000000104047890 */ /* 0x000fc8000fffe0ff */
[----:B------:R-:W-:-:S04]  /*2b00*/  UISETP.NE.AND UP0, UPT, UR4, 0x1a, UPT ;  /* 0x0000001a0400788c */ /* 0x000fc8000bf05270 */
[----:B------:R-:W-:Y:S02]  /*2b10*/  USEL UR6, URZ, 0x1, UP0 ;  /* 0x00000001ff067887 */ /* 0x000fe40008000000 */
[----:B------:R-:W-:-:S04]  /*2b20*/  USEL UR4, UR4, URZ, UP0 ;  /* 0x000000ff04047287 */ /* 0x000fc80008000000 */
[----:B------:R-:W-:Y:S01]  /*2b30*/  ULEA UR5, UR4, UR7, 0x3 ;  /* 0x0000000704057291 */ /* 0x000fe2000f8e18ff */
[----:B------:R-:W-:-:S04]  /*2b40*/  LOP3.LUT R2, R2, UR6, RZ, 0x3c, !PT ;  /* 0x0000000602027c12 */ /* 0x000fc8000f8e3cff */
[----:B-1----:R-:W-:-:S04]  /*2b50*/  SHF.L.U32 R3, R2, 0x1f, RZ ;  /* 0x0000001f02037819 */ /* 0x002fc800000006ff */
[----:B------:R-:W1:Y:S02]  /*2b60*/  SYNCS.PHASECHK.TRANS64.TRYWAIT P0, [UR5], R3 ;  /* 0x00000003ff0075a7 */ /* 0x000e640008001105 */
[----:B-1----:R-:W-:Y:S05]  /*2b70*/  @!P0 BRA `(.L_x_46) ;  /* 0x0000005800888947 */ /* 0x002fea0003800000 */
.L_x_154:
        /* <DEDUP_REMOVED lines=9> */
.L_x_156:
        /* <DEDUP_REMOVED lines=9> */
.L_x_158:
        /* <DEDUP_REMOVED lines=9> */
.L_x_160:
        /* <DEDUP_REMOVED lines=9> */
.L_x_162:
        /* <DEDUP_REMOVED lines=9> */
.L_x_164:
        /* <DEDUP_REMOVED lines=9> */
.L_x_166:
        /* <DEDUP_REMOVED lines=9> */
.L_x_168:
        /* <DEDUP_REMOVED lines=9> */
.L_x_170:
        /* <DEDUP_REMOVED lines=9> */
.L_x_172:
        /* <DEDUP_REMOVED lines=9> */
.L_x_174:
        /* <DEDUP_REMOVED lines=9> */
.L_x_176:
        /* <DEDUP_REMOVED lines=9> */
.L_x_178:
        /* <DEDUP_REMOVED lines=9> */
.L_x_180:
        /* <DEDUP_REMOVED lines=9> */
.L_x_182:
        /* <DEDUP_REMOVED lines=9> */
.L_x_184:
        /* <DEDUP_REMOVED lines=9> */
.L_x_186:
        /* <DEDUP_REMOVED lines=9> */
.L_x_188:
        /* <DEDUP_REMOVED lines=9> */
.L_x_190:
        /* <DEDUP_REMOVED lines=9> */
.L_x_192:
        /* <DEDUP_REMOVED lines=9> */
.L_x_194:
        /* <DEDUP_REMOVED lines=9> */
.L_x_196:
        /* <DEDUP_REMOVED lines=9> */
.L_x_198:
[----:B------:R-:W-:-:S04]  /*37e0*/  UIADD3 UR4, UPT, UPT, UR4, 0x1, URZ ;  /* 0x0000000104047890 */ /* 0x000fc8000fffe0ff */
[----:B------:R-:W-:-:S04]  /*37f0*/  UISETP.NE.AND UP0, UPT, UR4, 0x1a, UPT ;  /* 0x0000001a0400788c */ /* 0x000fc8000bf05270 */
[----:B------:R-:W-:Y:S02]  /*3800*/  USEL UR5, URZ, 0x1, UP0 ;  /* 0x00000001ff057887 */ /* 0x000fe40008000000 */
[----:B------:R-:W-:-:S04]  /*3810*/  USEL UR4, UR4, URZ, UP0 ;  /* 0x000000ff04047287 */ /* 0x000fc80008000000 */
[----:B------:R-:W-:Y:S01]  /*3820*/  ULEA UR4, UR4, UR7, 0x3 ;  /* 0x0000000704047291 */ /* 0x000fe2000f8e18ff */
[----:B------:R-:W-:-:S04]  /*3830*/  LOP3.LUT R2, R2, UR5, RZ, 0x3c, !PT ;  /* 0x0000000502027c12 */ /* 0x000fc8000f8e3cff */
[----:B------:R-:W-:Y:S01]  /*3840*/  SHF.L.U32 R2, R2, 0x1f, RZ ;  /* 0x0000001f02027819 */ /* 0x000fe200000006ff */
[----:B-1----:R-:W-:-:S07]  /*3850*/  IMAD.U32 R0, RZ, RZ, UR4 ;  /* 0x00000004ff007e24 */ /* 0x002fce000f8e00ff */
.L_x_69:
[----:B-1----:R1:W2:Y:S02]  /*3860*/  SYNCS.PHASECHK.TRANS64.TRYWAIT P0, [R0+URZ], R2 ;  /* 0x00000002000075a7 */ /* 0x0022a400080011ff */
[----:B--2---:R-:W-:Y:S05]  /*3870*/  @!P0 NANOSLEEP.SYNCS 0x989680 ;  /* 0x009896800000895d */ /* 0x004fea0003900000 */
[----:B------:R-:W2:Y:S02]  /*3880*/  @!P0 SYNCS.PHASECHK.TRANS64 P0, [R0+URZ], R2 ;  /* 0x00000002000085a7 */ /* 0x000ea400080010ff */
[----:B--2---:R-:W-:Y:S05]  /*3890*/  @P0 EXIT ;  /* 0x000000000000094d */ /* 0x004fea0003800000 */
[----:B------:R-:W-:Y:S05]  /*38a0*/  BRA `(.L_x_69) ;  /* 0xfffffffc00ec7947 */ /* 0x000fea000383ffff */
.L_x_23:
[----:B------:R-:W-:-:S04]  /*38b0*/  UISETP.NE.AND UP0, UPT, UR54, URZ, UPT ;  /* 0x000000ff3600728c */ /* 0x000fc8000bf05270 */
[----:B------:R-:W-:-:S09]  /*38c0*/  UISETP.NE.OR UP0, UPT, UR22, 0x1, UP0 ;  /* 0x000000011600788c */ /* 0x000fd20008705670 */
[----:B------:R-:W-:Y:S05]  /*38d0*/  BRA.U UP0, `(.L_x_70) ;  /* 0x0000000500487547 */ /* 0x000fea000b800000 */
[----:B------:R-:W-:Y:S01]  /*38e0*/  ISETP.GE.U32.AND P2, PT, R0, 0x2, PT ;  /* 0x000000020000780c */ /* 0x000fe20003f46070 */
[----:B------:R-:W-:Y:S01]  /*38f0*/  IMAD.MOV.U32 R12, RZ, RZ, 0x1 ;  /* 0x00000001ff0c7424 */ /* 0x000fe200078e00ff */
[----:B------:R-:W-:Y:S02]  /*3900*/  CS2R R10, SRZ ;  /* 0x00000000000a7805 */ /* 0x000fe4000001ff00 */
[----:B------:R-:W-:Y:S01]  /*3910*/  CS2R R8, SRZ ;  /* 0x0000000000087805 */ /* 0x000fe2000001ff00 */
[----:B------:R-:W-:Y:S01]  /*3920*/  UMOV UR6, 0x400 ;  /* 0x0000040000067882 */ /* 0x000fe20000000000 */
[----:B------:R-:W-:Y:S01]  /*3930*/  UMOV UR5, URZ ;  /* 0x000000ff00057c82 */ /* 0x000fe20008000000 */
[----:B------:R-:W-:-:S12]  /*3940*/  ULEA UR6, UR54, UR6, 0x18 ;  /* 0x0000000636067291 */ /* 0x000fd8000f8ec0ff */
.L_x_74:
[----:B------:R-:W-:Y:S02]  /*3950*/  LEA R2, R8, UR6, 0x3 ;  /* 0x0000000608027c11 */ /* 0x000fe4000f8e18ff */
[----:B------:R-:W-:-:S03]  /*3960*/  SHF.L.U32 R4, R9, 0x1f, RZ ;  /* 0x0000001f09047819 */ /* 0x000fc600000006ff */
[----:B------:R-:W-:Y:S01]  /*3970*/  VIADD R5, R2, 0x250 ;  /* 0x0000025002057836 */ /* 0x000fe20000000000 */
[----:B------:R-:W1:Y:S02]  /*3980*/  SYNCS.PHASECHK.TRANS64.TRYWAIT P0, [R2+URZ+0x240], R4 ;  /* 0x00024004020075a7 */ /* 0x000e6400080011ff */
[----:B-1----:R-:W-:Y:S05]  /*3990*/  @!P0 BRA `(.L_x_71) ;  /* 0x0000005400288947 */ /* 0x002fea0003800000 */
.L_x_199:
[----:B------:R-:W-:Y:S01]  /*39a0*/  ULEA UR4, UR5, UR6, 0x3 ;  /* 0x0000000605047291 */ /* 0x000fe2000f8e18ff */
[----:B-1----:R-:W-:Y:S01]  /*39b0*/  PRMT R2, RZ, 0x654, R5 ;  /* 0x00000654ff027816 */ /* 0x002fe20000000005 */
[----:B------:R-:W-:Y:S01]  /*39c0*/  @!P2 IMAD.MOV.U32 R4, RZ, RZ, 0x10 ;  /* 0x00000010ff04a424 */ /* 0x000fe200078e00ff */
[----:B------:R-:W-:Y:S01]  /*39d0*/  SHF.L.U32 R5, R12, 0x1f, RZ ;  /* 0x0000001f0c057819 */ /* 0x000fe200000006ff */
[----:B------:R-:W-:Y:S01]  /*39e0*/  UIADD3 UR7, UPT, UPT, UR4, 0x1e0, URZ ;  /* 0x000001e004077890 */ /* 0x000fe2000fffe0ff */
[----:B------:R1:W-:Y:S05]  /*39f0*/  SYNCS.ARRIVE.TRANS64.RED.A1T0 RZ, [R2+URZ], RZ ;  /* 0x000000ff02ff79a7 */ /* 0x0003ea00081004ff */
[----:B------:R-:W-:Y:S01]  /*3a00*/  IMAD.U32 R6, RZ, RZ, UR7 ;  /* 0x00000007ff067e24 */ /* 0x000fe2000f8e00ff */
[----:B------:R-:W2:Y:S04]  /*3a10*/  SYNCS.PHASECHK.TRANS64.TRYWAIT P0, [UR4+0x1f0], R5 ;  /* 0x0001f005ff0075a7 */ /* 0x000ea80008001104 */
[----:B------:R-:W-:Y:S01]  /*3a20*/  PRMT R6, R0, 0x654, R6 ;  /* 0x0000065400067816 */ /* 0x000fe20000000006 */
[----:B-12---:R-:W-:Y:S06]  /*3a30*/  @!P0 BRA `(.L_x_72) ;  /* 0x0000005400148947 */ /* 0x006fec0003800000 */
.L_x_201:
[----:B------:R-:W-:Y:S01]  /*3a40*/  ULEA UR8, UR5, UR6, 0x4 ;  /* 0x0000000605087291 */ /* 0x000fe2000f8e20ff */
[----:B------:R-:W-:Y:S01]  /*3a50*/  SEL R3, R6, R3, !P2 ;  /* 0x0000000306037207 */ /* 0x000fe20005000000 */
[----:B------:R-:W-:Y:S01]  /*3a60*/  UIADD3 UR9, UPT, UPT, UR4, 0x1e0, URZ ;  /* 0x000001e004097890 */ /* 0x000fe2000fffe0ff */
[----:B-1----:R-:W-:Y:S01]  /*3a70*/  LEA R2, R11, UR6, 0x3 ;  /* 0x000000060b027c11 */ /* 0x002fe2000f8e18ff */
[----:B------:R-:W-:Y:S01]  /*3a80*/  UIADD3 UR8, UPT, UPT, UR8, 0x270, URZ ;  /* 0x0000027008087890 */ /* 0x000fe2000fffe0ff */
[----:B------:R1:W-:Y:S01]  /*3a90*/  @!P2 SYNCS.ARRIVE.TRANS64.RED RZ, [R3+URZ], R4 ;  /* 0x0000000403ffa9a7 */ /* 0x0003e200080004ff */
[----:B------:R-:W-:Y:S01]  /*3aa0*/  UIADD3 UR4, UPT, UPT, UR5, 0x1, URZ ;  /* 0x0000000105047890 */ /* 0x000fe2000fffe0ff */
[----:B------:R-:W-:-:S03]  /*3ab0*/  VIADD R8, R8, 0x1 ;  /* 0x0000000108087836 */ /* 0x000fc60000000000 */
[----:B------:R-:W-:Y:S02]  /*3ac0*/  UISETP.NE.AND UP0, UPT, UR4, 0x2, UPT ;  /* 0x000000020400788c */ /* 0x000fe4000bf05270 */
[----:B------:R-:W-:Y:S01]  /*3ad0*/  ISETP.NE.AND P0, PT, R8, 0x2, PT ;  /* 0x000000020800780c */ /* 0x000fe20003f05270 */
[----:B------:R-:W-:Y:S06]  /*3ae0*/  UGETNEXTWORKID.BROADCAST [UR8], [UR9] ;  /* 0x00000000080073ca */ /* 0x000fec0008000100 */
[----:B------:R-:W-:Y:S02]  /*3af0*/  USEL UR7, URZ, 0x1, UP0 ;  /* 0x00000001ff077887 */ /* 0x000fe40008000000 */
[----:B------:R-:W-:-:S04]  /*3b00*/  USEL UR5, UR4, URZ, UP0 ;  /* 0x000000ff04057287 */ /* 0x000fc80008000000 */
[----:B------:R-:W-:Y:S02]  /*3b10*/  LOP3.LUT R12, R12, UR7, RZ, 0x3c, !PT ;  /* 0x000000070c0c7c12 */ /* 0x000fe4000f8e3cff */
[----:B-1----:R-:W-:-:S04]  /*3b20*/  SHF.L.U32 R4, R10, 0x1f, RZ ;  /* 0x0000001f0a047819 */ /* 0x002fc800000006ff */
[----:B------:R-:W1:Y:S02]  /*3b30*/  SYNCS.PHASECHK.TRANS64.TRYWAIT P1, [R2+URZ+0x1e0], R4 ;  /* 0x0001e004020075a7 */ /* 0x000e6400080211ff */
[----:B-1----:R-:W-:Y:S05]  /*3b40*/  @!P1 BRA `(.L_x_73) ;  /* 0x0000005000e89947 */ /* 0x002fea0003800000 */
.L_x_202:
[C---:B-1----:R-:W-:Y:S01]  /*3b50*/  LEA R4, R11.reuse, UR6, 0x4 ;  /* 0x000000060b047c11 */ /* 0x042fe2000f8e20ff */
[----:B------:R-:W-:Y:S01]  /*3b60*/  VIADD R2, R2, 0x1f0 ;  /* 0x000001f002027836 */ /* 0x000fe20000000000 */
[----:B------:R-:W-:Y:S01]  /*3b70*/  SEL R8, R8, RZ, P0 ;  /* 0x000000ff08087207 */ /* 0x000fe20000000000 */
[----:B------:R-:W-:-:S03]  /*3b80*/  VIADD R11, R11, 0x1 ;  /* 0x000000010b0b7836 */ /* 0x000fc60000000000 */
[----:B------:R-:W1:Y:S01]  /*3b90*/  LDS.128 R4, [R4+0x270] ;  /* 0x0002700004047984 */ /* 0x000e620000000c00 */
[----:B------:R-:W-:Y:S02]  /*3ba0*/  PRMT R2, RZ, 0x654, R2 ;  /* 0x00000654ff027816 */ /* 0x000fe40000000002 */
[C---:B------:R-:W-:Y:S01]  /*3bb0*/  ISETP.NE.AND P1, PT, R11.reuse, 0x2, PT ;  /* 0x000000020b00780c */ /* 0x040fe20003f25270 */
[----:B------:R-:W-:Y:S01]  /*3bc0*/  @!PT LDS RZ, [RZ] ;  /* 0x00000000fffff984 */ /* 0x000fe20000000800 */
[----:B------:R-:W-:Y:S01]  /*3bd0*/  @!PT LDS RZ, [RZ] ;  /* 0x00000000fffff984 */ /* 0x000fe20000000800 */
[----:B------:R-:W-:Y:S01]  /*3be0*/  @!PT LDS RZ, [RZ] ;  /* 0x00000000fffff984 */ /* 0x000fe20000000800 */
[----:B------:R-:W-:Y:S01]  /*3bf0*/  @!PT LDS RZ, [RZ] ;  /* 0x00000000fffff984 */ /* 0x000fe20000000800 */
[----:B------:R2:W-:Y:S06]  /*3c00*/  MEMBAR.ALL.CTA ;  /* 0x0000000000007992 */ /* 0x0005ec0000008000 */
[----:B--2---:R-:W2:Y:S01]  /*3c10*/  FENCE.VIEW.ASYNC.S ;  /* 0x00000000000073c6 */ /* 0x004ea20000000000 */
[----:B------:R-:W-:Y:S01]  /*3c20*/  SEL R11, R11, RZ, P1 ;  /* 0x000000ff0b0b7207 */ /* 0x000fe20000800000 */
[----:B--2---:R2:W-:Y:S01]  /*3c30*/  SYNCS.ARRIVE.TRANS64.RED.A1T0 RZ, [R2+URZ], RZ ;  /* 0x000000ff02ff79a7 */ /* 0x0045e200081004ff */
[----:B-1----:R-:W-:-:S02]  /*3c40*/  LOP3.LUT P3, RZ, R6, 0x1, RZ, 0xc0, !PT ;  /* 0x0000000106ff7812 */ /* 0x002fc4000786c0ff */
[----:B------:R-:W-:-:S04]  /*3c50*/  SEL R4, RZ, 0x1, P1 ;  /* 0x00000001ff047807 */ /* 0x000fc80000800000 */
[----:B------:R-:W-:Y:S02]  /*3c60*/  LOP3.LUT R10, R10, R4, RZ, 0x3c, !PT ;  /* 0x000000040a0a7212 */ /* 0x000fe400078e3cff */
[----:B--2---:R-:W-:-:S04]  /*3c70*/  SEL R2, RZ, 0x1, P0 ;  /* 0x00000001ff027807 */ /* 0x004fc80000000000 */
[----:B------:R-:W-:Y:S01]  /*3c80*/  LOP3.LUT R9, R9, R2, RZ, 0x3c, !PT ;  /* 0x0000000209097212 */ /* 0x000fe200078e3cff */
[----:B------:R-:W-:Y:S06]  /*3c90*/  @P3 BRA `(.L_x_74) ;  /* 0xfffffffc002c3947 */ /* 0x000fec000383ffff */
[----:B------:R-:W-:Y:S01]  /*3ca0*/  ULEA UR4, UR5, UR6, 0x3 ;  /* 0x0000000605047291 */ /* 0x000fe2000f8e18ff */
[----:B------:R-:W-:-:S08]  /*3cb0*/  SHF.L.U32 R2, R12, 0x1f, RZ ;  /* 0x0000001f0c027819 */ /* 0x000fd000000006ff */
[----:B------:R-:W1:Y:S02]  /*3cc0*/  SYNCS.PHASECHK.TRANS64 P0, [UR4+0x1f0], R2 ;  /* 0x0001f002ff0075a7 */ /* 0x000e640008001004 */
[----:B-1----:R-:W-:Y:S05]  /*3cd0*/  @P0 BRA `(.L_x_75) ;  /* 0x0000000000080947 */ /* 0x002fea0003800000 */
[----:B------:R-:W1:Y:S02]  /*3ce0*/  SYNCS.PHASECHK.TRANS64.TRYWAIT P0, [UR4+0x1f0], R2 ;  /* 0x0001f002ff0075a7 */ /* 0x000e640008001104 */
[----:B-1----:R-:W-:Y:S05]  /*3cf0*/  @!P0 BRA `(.L_x_76) ;  /* 0x0000005000908947 */ /* 0x002fea0003800000 */
.L_x_75:
[----:B------:R-:W-:-:S04]  /*3d00*/  UIADD3 UR7, UPT, UPT, UR5, 0x1, URZ ;  /* 0x0000000105077890 */ /* 0x000fc8000fffe0ff */
[----:B------:R-:W-:-:S04]  /*3d10*/  UISETP.NE.AND UP0, UPT, UR7, 0x2, UPT ;  /* 0x000000020700788c */ /* 0x000fc8000bf05270 */
[----:B------:R-:W-:Y:S02]  /*3d20*/  USEL UR8, URZ, 0x1, UP0 ;  /* 0x00000001ff087887 */ /* 0x000fe40008000000 */
[----:B------:R-:W-:-:S04]  /*3d30*/  USEL UR7, UR7, URZ, UP0 ;  /* 0x000000ff07077287 */ /* 0x000fc80008000000 */
[----:B------:R-:W-:Y:S01]  /*3d40*/  ULEA UR7, UR7, UR6, 0x3 ;  /* 0x0000000607077291 */ /* 0x000fe2000f8e18ff */
[----:B-1----:R-:W-:-:S04]  /*3d50*/  LOP3.LUT R2, R12, UR8, RZ, 0x3c, !PT ;  /* 0x000000080c027c12 */ /* 0x002fc8000f8e3cff */
[----:B------:R-:W-:-:S04]  /*3d60*/  SHF.L.U32 R0, R2, 0x1f, RZ ;  /* 0x0000001f02007819 */ /* 0x000fc800000006ff */
[----:B------:R-:W1:Y:S02]  /*3d70*/  SYNCS.PHASECHK.TRANS64 P0, [UR7+0x1f0], R0 ;  /* 0x0001f000ff0075a7 */ /* 0x000e640008001007 */
[----:B-1----:R-:W-:Y:S05]  /*3d80*/  @P0 EXIT ;  /* 0x000000000000094d */ /* 0x002fea0003800000 */
[----:B------:R-:W-:Y:S02]  /*3d90*/  SHF.L.U32 R2, R2, 0x1f, RZ ;  /* 0x0000001f02027819 */ /* 0x000fe400000006ff */
[----:B------:R-:W-:-:S07]  /*3da0*/  MOV R0, UR7 ;  /* 0x0000000700007c02 */ /* 0x000fce0008000f00 */
.L_x_77:
[----:B-1----:R1:W2:Y:S02]  /*3db0*/  SYNCS.PHASECHK.TRANS64.TRYWAIT P0, [R0+URZ+0x1f0], R2 ;  /* 0x0001f002000075a7 */ /* 0x0022a400080011ff */
[----:B--2---:R-:W-:Y:S05]  /*3dc0*/  @!P0 NANOSLEEP.SYNCS 0x989680 ;  /* 0x009896800000895d */ /* 0x004fea0003900000 */
[----:B------:R-:W2:Y:S02]  /*3dd0*/  @!P0 SYNCS.PHASECHK.TRANS64 P0, [R0+URZ+0x1f0], R2 ;  /* 0x0001f002000085a7 */ /* 0x000ea400080010ff */
[----:B--2---:R-:W-:Y:S05]  /*3de0*/  @P0 EXIT ;  /* 0x000000000000094d */ /* 0x004fea0003800000 */
[----:B------:R-:W-:Y:S05]  /*3df0*/  BRA `(.L_x_77) ;  /* 0xfffffffc00ec7947 */ /* 0x000fea000383ffff */
.L_x_70:
[----:B------:R-:W-:Y:S05]  /*3e00*/  BRA.U UP4, `(.L_x_78) ;  /* 0x0000000d049c7547 */ /* 0x000fea000b800000 */
[----:B------:R-:W-:Y:S01]  /*3e10*/  UMOV UR4, 0x40 ;  /* 0x0000004000047882 */ /* 0x000fe20000000000 */
[----:B------:R-:W-:Y:S01]  /*3e20*/  NOP ;  /* 0x0000000000007918 */ /* 0x000fe20000000000 */
[----:B------:R-:W-:Y:S01]  /*3e30*/  ULEA UR5, UR54, UR4, 0x18 ;  /* 0x0000000436057291 */ /* 0x000fe2000f8ec0ff */
[----:B------:R-:W-:Y:S02]  /*3e40*/  UMOV UR6, 0x400 ;  /* 0x0000040000067882 */ /* 0x000fe40000000000 */
[----:B------:R-:W-:-:S06]  /*3e50*/  ULEA UR6, UR54, UR6, 0x18 ;  /* 0x0000000636067291 */ /* 0x000fcc000f8ec0ff */
[----:B------:R-:W1:Y:S02]  /*3e60*/  LDS.U8 R0, [UR5+0x1c] ;  /* 0x00001c05ff007984 */ /* 0x000e640008000000 */
[----:B-1----:R-:W-:-:S13]  /*3e70*/  ISETP.NE.AND P0, PT, R0, RZ, PT ;  /* 0x000000ff0000720c */ /* 0x002fda0003f05270 */
[----:B------:R-:W-:Y:S05]  /*3e80*/  @P0 BRA `(.L_x_79) ;  /* 0x0000000000580947 */ /* 0x000fea0003800000 */
[----:B------:R-:W-:-:S13]  /*3e90*/  ELECT P0, URZ, PT ;  /* 0x0000000000ff782f */ /* 0x000fda0003800000 */
[----:B------:R-:W-:Y:S05]  /*3ea0*/  @!P0 BRA `(.L_x_80) ;  /* 0x0000000000608947 */ /* 0x000fea0003800000 */
[----:B------:R-:W-:Y:S01]  /*3eb0*/  UMOV UR4, 0x10 ;  /* 0x0000001000047882 */ /* 0x000fe20000000000 */
[----:B------:R-:W-:Y:S01]  /*3ec0*/  HFMA2 R0, -RZ, RZ, 0, 5.9604644775390625e-08 ;  /* 0x00000001ff007431 */ /* 0x000fe200000001ff */
[----:B------:R-:W-:-:S03]  /*3ed0*/  MOV R3, 0xffff ;  /* 0x0000ffff00037802 */ /* 0x000fc60000000f00 */
[----:B------:R-:W-:Y:S04]  /*3ee0*/  DEPBAR.LE SB1, 0x36 ;  /* 0x00009d800000791a */ /* 0x000fe80000000000 */
[----:B------:R-:W1:Y:S02]  /*3ef0*/  UTCATOMSWS.FIND_AND_SET.ALIGN UP0, UR4, UR4 ;  /* 0x00000004000475e3 */ /* 0x000e640008000800 */
[----:B-1----:R-:W-:Y:S01]  /*3f00*/  MOV R4, UR4 ;  /* 0x0000000400047c02 */ /* 0x002fe20008000f00 */
[----:B------:R-:W-:Y:S06]  /*3f10*/  BRA.U UP0, `(.L_x_81) ;  /* 0x0000000100187547 */ /* 0x000fec000b800000 */
.L_x_82:
[----:B------:R-:W-:Y:S05]  /*3f20*/  NANOSLEEP 0x64 ;  /* 0x000000640000795d */ /* 0x000fea0003800000 */
[----:B------:R-:W-:-:S05]  /*3f30*/  UMOV UR4, 0x10 ;  /* 0x0000001000047882 */ /* 0x000fca0000000000 */
[----:B------:R-:W-:Y:S04]  /*3f40*/  DEPBAR.LE SB1, 0x36 ;  /* 0x00009d800000791a */ /* 0x000fe80000000000 */
[----:B------:R-:W1:Y:S02]  /*3f50*/  UTCATOMSWS.FIND_AND_SET.ALIGN UP0, UR4, UR4 ;  /* 0x00000004000475e3 */ /* 0x000e640008000800 */
[----:B-1----:R-:W-:Y:S01]  /*3f60*/  MOV R4, UR4 ;  /* 0x0000000400047c02 */ /* 0x002fe20008000f00 */
[----:B------:R-:W-:Y:S05]  /*3f70*/  BRA.U !UP0, `(.L_x_82) ;  /* 0xfffffffd08e87547 */ /* 0x000fea000b83ffff */
.L_x_81:
[-C--:B------:R-:W-:Y:S02]  /*3f80*/  SHF.L.U32 R3, R3, R4.reuse, RZ ;  /* 0x0000000403037219 */ /* 0x080fe400000006ff */
[----:B------:R-:W-:Y:S01]  /*3f90*/  SHF.L.U32 R0, R0, R4, RZ ;  /* 0x0000000400007219 */ /* 0x000fe200000006ff */
[----:B------:R-:W-:Y:S02]  /*3fa0*/  IMAD.SHL.U32 R4, R4, 0x20, RZ ;  /* 0x0000002004047824 */ /* 0x000fe400078e00ff */
[----:B------:R1:W-:Y:S04]  /*3fb0*/  ATOMS.OR RZ, [UR5+0x14], R3 ;  /* 0x00001403ffff798c */ /* 0x0003e8000b000005 */
[----:B------:R1:W-:Y:S04]  /*3fc0*/  ATOMS.OR RZ, [UR5+0x18], R0 ;  /* 0x00001800ffff798c */ /* 0x0003e8000b000005 */
[----:B------:R1:W-:Y:S01]  /*3fd0*/  STS [UR6+0x290], R4 ;  /* 0x00029004ff007988 */ /* 0x0003e20008000806 */
[----:B------:R-:W-:Y:S05]  /*3fe0*/  BRA `(.L_x_80) ;  /* 0x0000000000107947 */ /* 0x000fea0003800000 */
.L_x_79:
[----:B------:R-:W-:Y:S02]  /*3ff0*/  MOV R0, 0xffffffff ;  /* 0xffffffff00007802 */ /* 0x000fe40000000f00 */
[----:B------:R-:W-:-:S03]  /*4000*/  MOV R4, 0x4030 ;  /* 0x0000403000047802 */ /* 0x000fc60000000f00 */
[----:B------:R1:W-:Y:S04]  /*4010*/  STS [UR6+0x290], R0 ;  /* 0x00029000ff007988 */ /* 0x0003e80008000806 */
[----:B-1---5:R-:W-:Y:S05]  /*4020*/  CALL.REL.NOINC `($__internal_1_$__cuda_sm10x_tcgen05_guardrail_trap_phase_invalid_during_alloc) ;  /* 0x0000005400687944 */ /* 0x022fea0003c00000 */
.L_x_80:
[----:B------:R-:W-:Y:S05]  /*4030*/  WARPSYNC.ALL ;  /* 0x0000000000007948 */ /* 0x000fea0003800000 */
[----:B------:R-:W2:Y:S01]  /*4040*/  S2UR UR4, SR_CgaCtaId ;  /* 0x00000000000479c3 */ /* 0x000ea20000008800 */
[----:B------:R-:W-:Y:S01]  /*4050*/  UMOV UR17, 0x400 ;  /* 0x0000040000117882 */ /* 0x000fe20000000000 */
[----:B------:R-:W-:-:S06]  /*4060*/  NOP ;  /* 0x0000000000007918 */ /* 0x000fcc0000000000 */
[----:B------:R-:W-:Y:S06]  /*4070*/  BAR.ARV 0x6, 0xa0 ;  /* 0x0182800000007b1d */ /* 0x000fec0000002000 */
[----:B------:R-:W3:Y:S01]  /*4080*/  LDCU UR5, c[0x0][0x38c] ;  /* 0x00007180ff0577ac */ /* 0x000ee20008000800 */
[----:B------:R-:W-:Y:S01]  /*4090*/  LOP3.LUT R2, R2, 0xffff, RZ, 0xc0, !PT ;  /* 0x0000ffff02027812 */ /* 0x000fe200078ec0ff */
[----:B------:R-:W-:Y:S01]  /*40a0*/  IMAD.MOV.U32 R11, RZ, RZ, 0x1 ;  /* 0x00000001ff0b7424 */ /* 0x000fe200078e00ff */
[----:B------:R-:W-:Y:S01]  /*40b0*/  CS2R R8, SRZ ;  /* 0x0000000000087805 */ /* 0x000fe2000001ff00 */
[----:B------:R-:W4:Y:S01]  /*40c0*/  LDCU UR8, c[0x0][0x38c] ;  /* 0x00007180ff0877ac */ /* 0x000f220008000800 */
[----:B------:R-:W-:Y:S01]  /*40d0*/  R2UR UR19, R2 ;  /* 0x00000000021372ca */ /* 0x000fe200000e0000 */
[----:B------:R-:W-:Y:S01]  /*40e0*/  IMAD.MOV.U32 R10, RZ, RZ, RZ ;  /* 0x000000ffff0a7224 */ /* 0x000fe200078e00ff */
[----:B------:R-:W-:Y:S01]  /*40f0*/  UMOV UR22, URZ ;  /* 0x000000ff00167c82 */ /* 0x000fe20008000000 */
[----:B------:R-:W-:Y:S01]  /*4100*/  UMOV UR14, URZ ;  /* 0x000000ff000e7c82 */ /* 0x000fe20008000000 */
[----:B--2---:R-:W-:Y:S01]  /*4110*/  ULEA UR17, UR4, UR17, 0x18 ;  /* 0x0000001104117291 */ /* 0x004fe2000f8ec0ff */
[----:B------:R-:W-:Y:S01]  /*4120*/  UMOV UR26, 0x0 ;  /* 0x00000000001a7882 */ /* 0x000fe20000000000 */
[----:B------:R-:W-:-:S02]  /*4130*/  UMOV UR27, 0x4100490 ;  /* 0x04100490001b7882 */ /* 0x000fc40000000000 */
[----:B------:R-:W-:Y:S02]  /*4140*/  UIADD3 UR6, UPT, UPT, UR17, 0x3600, URZ ;  /* 0x0000360011067890 */ /* 0x000fe4000fffe0ff */
[----:B------:R-:W-:Y:S02]  /*4150*/  UIADD3 UR7, UPT, UPT, UR17, 0x1d600, URZ ;  /* 0x0001d60011077890 */ /* 0x000fe4000fffe0ff */
[----:B---3--:R-:W-:Y:S01]  /*4160*/  UIADD3 UR5, UPT, UPT, UR5, 0x1f, URZ ;  /* 0x0000001f05057890 */ /* 0x008fe2000fffe0ff */
[----:B-1----:R-:W1:Y:S01]  /*4170*/  LDS R0, [UR17+0x290] ;  /* 0x00029011ff007984 */ /* 0x002e620008000800 */
[----:B------:R-:W-:Y:S02]  /*4180*/  USHF.R.U32.HI UR6, URZ, 0x4, UR6 ;  /* 0x00000004ff067899 */ /* 0x000fe40008011606 */
[----:B------:R-:W-:Y:S02]  /*4190*/  USHF.R.S32.HI UR4, URZ, 0x1f, UR5 ;  /* 0x0000001fff047899 */ /* 0x000fe40008011405 */
[----:B------:R-:W-:-:S02]  /*41a0*/  ULOP3.LUT UR6, UR6, 0x3fff, URZ, 0xc0, !UPT ;  /* 0x00003fff06067892 */ /* 0x000fc4000f8ec0ff */
[----:B------:R-:W-:Y:S02]  /*41b0*/  ULEA.HI UR4, UR4, UR5, URZ, 0x5 ;  /* 0x0000000504047291 */ /* 0x000fe4000f8f28ff */
[----:B------:R-:W-:Y:S02]  /*41c0*/  USHF.R.U32.HI UR5, URZ, 0x4, UR7 ;  /* 0x00000004ff057899 */ /* 0x000fe40008011607 */
[----:B------:R-:W-:Y:S02]  /*41d0*/  USHF.R.S32.HI UR28, URZ, 0x5, UR4 ;  /* 0x00000005ff1c7899 */ /* 0x000fe40008011404 */
[----:B------:R-:W-:Y:S02]  /*41e0*/  ULOP3.LUT UR5, UR5, 0x3fff, URZ, 0xc0, !UPT ;  /* 0x00003fff05057892 */ /* 0x000fe4000f8ec0ff */
[----:B------:R-:W-:Y:S02]  /*41f0*/  UISETP.LT.AND UP0, UPT, UR28, 0x1, UPT ;  /* 0x000000011c00788c */ /* 0x000fe4000bf01270 */
[----:B------:R-:W-:-:S02]  /*4200*/  ULOP3.LUT UR20, UR6, 0x10000, URZ, 0xfc, !UPT ;  /* 0x0001000006147892 */ /* 0x000fc4000f8efcff */
[----:B------:R-:W-:Y:S02]  /*4210*/  USEL UR29, UR28, 0x1, !UP0 ;  /* 0x000000011c1d7887 */ /* 0x000fe4000c000000 */
[----:B------:R-:W-:Y:S02]  /*4220*/  ULOP3.LUT UR21, UR5, 0x10000, URZ, 0xfc, !UPT ;  /* 0x0001000005157892 */ /* 0x000fe4000f8efcff */
[----:B------:R-:W-:Y:S02]  /*4230*/  UIADD3 UR29, UPT, UPT, -UR29, URZ, URZ ;  /* 0x000000ff1d1d7290 */ /* 0x000fe4000fffe1ff */
[----:B----4-:R-:W-:Y:S01]  /*4240*/  UISETP.GE.AND UP4, UPT, UR8, 0x1, UPT ;  /* 0x000000010800788c */ /* 0x010fe2000bf86270 */
[----:B------:R-:W-:Y:S01]  /*4250*/  UMOV UR24, 0x0 ;  /* 0x0000000000187882 */ /* 0x000fe20000000000 */
[----:B------:R-:W-:Y:S01]  /*4260*/  UMOV UR25, 0x4100490 ;  /* 0x0410049000197882 */ /* 0x000fe20000000000 */
[----:B-1----:R-:W-:-:S15]  /*4270*/  R2UR UR30, R0 ;  /* 0x00000000001e72ca */ /* 0x002fde00000e0000 */
.L_x_89:
[----:B------:R-:W-:Y:S02]  /*4280*/  LEA R0, R10, UR17, 0x3 ;  /* 0x000000110a007c11 */ /* 0x000fe4000f8e18ff */
[----:B------:R-:W-:Y:S02]  /*4290*/  SHF.L.U32 R2, R9, 0x1f, RZ ;  /* 0x0000001f09027819 */ /* 0x000fe400000006ff */
[----:B------:R-:W-:Y:S01]  /*42a0*/  PLOP3.LUT P0, PT, PT, PT, UP4, 0x80, 0x8 ;  /* 0x000000000008781c */ /* 0x000fe20003f0f048 */
[----:B------:R-:W-:Y:S01]  /*42b0*/  VIADD R3, R0, 0x1f0 ;  /* 0x000001f000037836 */ /* 0x000fe20000000000 */
[----:B-1----:R-:W1:Y:S02]  /*42c0*/  SYNCS.PHASECHK.TRANS64.TRYWAIT P1, [R0+URZ+0x1e0], R2 ;  /* 0x0001e002000075a7 */ /* 0x002e6400080211ff */
[----:B-1-3--:R-:W-:Y:S09]  /*42d0*/  @!P1 BRA `(.L_x_83) ;  /* 0x0000004c00309947 */ /* 0x00aff20003800000 */
.L_x_204:
[----:B------:R-:W-:Y:S01]  /*42e0*/  LEA R4, R10, UR17, 0x4 ;  /* 0x000000110a047c11 */ /* 0x000fe2000f8e20ff */
[----:B------:R-:W-:Y:S01]  /*42f0*/  @UP4 ULEA UR4, UR14, UR17, 0x3 ;  /* 0x000000110e044291 */ /* 0x000fe2000f8e18ff */
[----:B------:R-:W-:Y:S01]  /*4300*/  PLOP3.LUT P2, PT, PT, PT, PT, 0x80, 0x8 ;  /* 0x000000000008781c */ /* 0x000fe20003f4f070 */
[----:B------:R-:W-:Y:S01]  /*4310*/  ULEA UR23, UR22, UR17, 0x3 ;  /* 0x0000001116177291 */ /* 0x000fe2000f8e18ff */
[----:B------:R-:W-:Y:S02]  /*4320*/  PRMT R3, RZ, 0x654, R3 ;  /* 0x00000654ff037816 */ /* 0x000fe40000000003 */
[----:B------:R-:W2:Y:S01]  /*4330*/  LDS.128 R4, [R4+0x270] ;  /* 0x0002700004047984 */ /* 0x000ea20000000c00 */
[----:B-1----:R-:W-:Y:S02]  /*4340*/  @P0 SHF.L.U32 R2, R8, 0x1f, RZ ;  /* 0x0000001f08020819 */ /* 0x002fe400000006ff */
[----:B------:R-:W-:Y:S01]  /*4350*/  SHF.L.U32 R0, R11, 0x1f, RZ ;  /* 0x0000001f0b007819 */ /* 0x000fe200000006ff */
[----:B------:R-:W-:Y:S01]  /*4360*/  @!PT LDS RZ, [RZ] ;  /* 0x00000000fffff984 */ /* 0x000fe20000000800 */
[----:B------:R-:W-:Y:S01]  /*4370*/  @!PT LDS RZ, [RZ] ;  /* 0x00000000fffff984 */ /* 0x000fe20000000800 */
[----:B------:R-:W-:Y:S01]  /*4380*/  @!PT LDS RZ, [RZ] ;  /* 0x00000000fffff984 */ /* 0x000fe20000000800 */
[----:B------:R-:W-:Y:S01]  /*4390*/  @!PT LDS RZ, [RZ] ;  /* 0x00000000fffff984 */ /* 0x000fe20000000800 */
[----:B------:R1:W-:Y:S06]  /*43a0*/  MEMBAR.ALL.CTA ;  /* 0x0000000000007992 */ /* 0x0003ec0000008000 */
[----:B-1----:R-:W1:Y:S02]  /*43b0*/  FENCE.VIEW.ASYNC.S ;  /* 0x00000000000073c6 */ /* 0x002e640000000000 */
[----:B-1----:R1:W-:Y:S01]  /*43c0*/  SYNCS.ARRIVE.TRANS64.RED.A1T0 RZ, [R3+URZ], RZ ;  /* 0x000000ff03ff79a7 */ /* 0x0023e200081004ff */
[----:B------:R1:W3:Y:S01]  /*43d0*/  @P0 SYNCS.PHASECHK.TRANS64.TRYWAIT P2, [UR4], R2 ;  /* 0x00000002ff0005a7 */ /* 0x0002e20008041104 */
[----:B------:R-:W-:Y:S01]  /*43e0*/  ULEA.HI UR4, UR22, UR22, URZ, 0x1 ;  /* 0x0000001616047291 */ /* 0x000fe2000f8f08ff */
[----:B--2---:R-:W-:-:S03]  /*43f0*/  LOP3.LUT P1, RZ, R6, 0x1, RZ, 0xc0, !PT ;  /* 0x0000000106ff7812 */ /* 0x004fc6000782c0ff */
[----:B------:R-:W-:Y:S02]  /*4400*/  USHF.L.U32 UR18, UR4, 0x5, URZ ;  /* 0x0000000504127899 */ /* 0x000fe400080006ff */
[----:B------:R-:W-:Y:S02]  /*4410*/  ULOP3.LUT UR4, UR4, 0xffe, URZ, 0xc0, !UPT ;  /* 0x00000ffe04047892 */ /* 0x000fe4000f8ec0ff */
[----:B------:R-:W-:Y:S02]  /*4420*/  ULOP3.LUT UR18, UR18, 0xffffffc0, URZ, 0xc0, !UPT ;  /* 0xffffffc012127892 */ /* 0x000fe4000f8ec0ff */
[----:B------:R-:W-:Y:S02]  /*4430*/  UIADD3 UR4, UPT, UPT, -UR4, UR22, URZ ;  /* 0x0000001604047290 */ /* 0x000fe4000fffe1ff */
[----:B------:R-:W-:Y:S01]  /*4440*/  UIADD3 UR18, UPT, UPT, UR30, UR18, URZ ;  /* 0x000000121e127290 */ /* 0x000fe2000fffe0ff */
[----:B------:R-:W2:Y:S03]  /*4450*/  SYNCS.PHASECHK.TRANS64.TRYWAIT P0, [UR23+0x220], R0 ;  /* 0x00022000ff0075a7 */ /* 0x000ea60008001117 */
[----:B------:R-:W-:Y:S01]  /*4460*/  ULEA UR18, UR4, UR18, 0x14 ;  /* 0x0000001204127291 */ /* 0x000fe2000f8ea0ff */
[----:B-123--:R-:W-:Y:S11]  /*4470*/  @!P0 BRA `(.L_x_84) ;  /* 0x0000004800dc8947 */ /* 0x00eff60003800000 */
.L_x_206:
[----:B------:R-:W-:Y:S01]  /*4480*/  IADD3 R10, PT, PT, R10, 0x1, RZ ;  /* 0x000000010a0a7810 */ /* 0x000fe20007ffe0ff */
[----:B------:R-:W-:Y:S06]  /*4490*/  BRA.U !UP4, `(.L_x_85) ;  /* 0x000000010c987547 */ /* 0x000fec000b800000 */
[----:B------:R-:W-:Y:S01]  /*44a0*/  UPLOP3.LUT UP2, UPT, UPT, UPT, UPT, 0x40, 0x4 ;  /* 0x000000000004789c */ /* 0x000fe20003f4e870 */
[----:B------:R-:W-:Y:S01]  /*44b0*/  UMOV UR16, UR29 ;  /* 0x0000001d00107c82 */ /* 0x000fe20008000000 */
[----:B------:R-:W-:Y:S01]  /*44c0*/  UMOV UR15, UR28 ;  /* 0x0000001c000f7c82 */ /* 0x000fe20008000000 */
[----:B------:R-:W-:-:S08]  /*44d0*/  UMOV UR6, UR14 ;  /* 0x0000000e00067c82 */ /* 0x000fd00008000000 */
.L_x_88:
[----:B------:R-:W-:Y:S02]  /*44e0*/  UIADD3 UR16, UPT, UPT, UR16, 0x1, URZ ;  /* 0x0000000110107890 */ /* 0x000fe4000fffe0ff */
[----:B--2---:R-:W-:Y:S02]  /*44f0*/  ULEA UR5, UR6, UR17, 0x3 ;  /* 0x0000001106057291 */ /* 0x004fe4000f8e18ff */
[----:B------:R-:W-:Y:S01]  /*4500*/  UISETP.NE.AND UP3, UPT, UR16, URZ, UPT ;  /* 0x000000ff1000728c */ /* 0x000fe2000bf65270 */
[----:B---3--:R-:W-:Y:S10]  /*4510*/  @P2 BRA `(.L_x_86) ;  /* 0x00000000000c2947 */ /* 0x008ff40003800000 */
[----:B-1----:R-:W-:Y:S04]  /*4520*/  SHF.L.U32 R2, R8, 0x1f, RZ ;  /* 0x0000001f08027819 */ /* 0x002fe800000006ff */
[----:B------:R-:W1:Y:S02]  /*4530*/  SYNCS.PHASECHK.TRANS64.TRYWAIT P0, [UR5], R2 ;  /* 0x00000002ff0075a7 */ /* 0x000e640008001105 */
[----:B-1----:R-:W-:Y:S05]  /*4540*/  @!P0 BRA `(.L_x_87) ;  /* 0x0000004800c08947 */ /* 0x002fea0003800000 */
.L_x_86:
[----:B------:R-:W-:Y:S01]  /*4550*/  UISETP.NE.AND UP0, UPT, UR15, 0x1, UPT ;  /* 0x000000010f00788c */ /* 0x000fe2000bf05270 */
[----:B------:R-:W-:Y:S01]  /*4560*/  PLOP3.LUT P2, PT, PT, PT, PT, 0x80, 0x8 ;  /* 0x000000000008781c */ /* 0x000fe20003f4f070 */
[----:B------:R-:W-:Y:S02]  /*4570*/  UIADD3 UR4, UPT, UPT, UR6, 0x1, URZ ;  /* 0x0000000106047890 */ /* 0x000fe4000fffe0ff */
[----:B------:R-:W-:Y:S02]  /*4580*/  ULEA UR12, UR6, UR21, 0x8 ;  /* 0x00000015060c7291 */ /* 0x000fe4000f8e40ff */
[----:B------:R-:W-:Y:S01]  /*4590*/  UISETP.NE.AND UP1, UPT, UR4, 0x1a, UPT ;  /* 0x0000001a0400788c */ /* 0x000fe2000bf25270 */
[----:B------:R-:W-:Y:S01]  /*45a0*/  PLOP3.LUT P0, PT, PT, PT, UP0, 0x80, 0x8 ;  /* 0x000000000008781c */ /* 0x000fe20003f0f008 */
[----:B------:R-:W-:Y:S02]  /*45b0*/  UIADD3 UR10, UPT, UPT, UR12, 0x2, URZ ;  /* 0x000000020c0a7890 */ /* 0x000fe4000fffe0ff */
[----:B------:R-:W-:Y:S02]  /*45c0*/  USEL UR7, URZ, 0x1, UP1 ;  /* 0x00000001ff077887 */ /* 0x000fe40008800000 */
[----:B------:R-:W-:Y:S02]  /*45d0*/  USEL UR14, UR4, URZ, UP1 ;  /* 0x000000ff040e7287 */ /* 0x000fe40008800000 */
[----:B------:R-:W-:Y:S02]  /*45e0*/  UIADD3 UR15, UPT, UPT, UR15, -0x1, URZ ;  /* 0xffffffff0f0f7890 */ /* 0x000fe4000fffe0ff */
[----:B------:R-:W-:Y:S01]  /*45f0*/  @UP0 ULEA UR4, UR14, UR17, 0x3 ;  /* 0x000000110e040291 */ /* 0x000fe2000f8e18ff */
[----:B------:R-:W-:Y:S01]  /*4600*/  LOP3.LUT R8, R8, UR7, RZ, 0x3c, !PT ;  /* 0x0000000708087c12 */ /* 0x000fe2000f8e3cff */
[----:B------:R-:W-:Y:S01]  /*4610*/  UIADD3 UR7, UPT, UPT, UR5, 0xd0, URZ ;  /* 0x000000d005077890 */ /* 0x000fe2000fffe0ff */
[----:B------:R-:W-:Y:S02]  /*4620*/  UMOV UR13, 0x80004020 ;  /* 0x80004020000d7882 */ /* 0x000fe40000000000 */
[----:B-1----:R-:W-:Y:S01]  /*4630*/  @P0 SHF.L.U32 R0, R8, 0x1f, RZ ;  /* 0x0000001f08000819 */ /* 0x002fe200000006ff */
[----:B------:R-:W-:Y:S01]  /*4640*/  UMOV UR5, 0x80004020 ;  /* 0x8000402000057882 */ /* 0x000fe20000000000 */
[----:B------:R-:W-:Y:S01]  /*4650*/  UMOV UR11, 0x80004020 ;  /* 0x80004020000b7882 */ /* 0x000fe20000000000 */
[----:B------:R-:W-:Y:S01]  /*4660*/  UMOV UR9, 0x80004020 ;  /* 0x8000402000097882 */ /* 0x000fe20000000000 */
[----:B------:R2:W3:Y:S01]  /*4670*/  @P0 SYNCS.PHASECHK.TRANS64.TRYWAIT P2, [UR4], R0 ;  /* 0x00000000ff0005a7 */ /* 0x0004e20008041104 */
[----:B------:R-:W-:Y:S03]  /*4680*/  ULEA UR4, UR6, UR20, 0x8 ;  /* 0x0000001406047291 */ /* 0x000fe6000f8e40ff */
[----:B------:R-:W-:Y:S01]  /*4690*/  UMOV UR6, UR14 ;  /* 0x0000000e00067c82 */ /* 0x000fe20008000000 */
[----:B------:R-:W-:Y:S05]  /*46a0*/  UIADD3 UR8, UPT, UPT, UR4, 0x2, URZ ;  /* 0x0000000204087890 */ /* 0x000fea000fffe0ff */
[----:B------:R2:W-:Y:S01]  /*46b0*/  UTCHMMA gdesc[UR4], gdesc[UR12], tmem[UR18], tmem[UR26], idesc[UR27], UP2 ;  /* 0x00ff1a0c040075ea */ /* 0x0005e20009000012 */
[----:B------:R-:W-:Y:S03]  /*46c0*/  UPLOP3.LUT UP2, UPT, UPT, UPT, UPT, 0x80, 0x8 ;  /* 0x000000000008789c */ /* 0x000fe60003f4f070 */
[----:B------:R2:W-:Y:S01]  /*46d0*/  UTCHMMA gdesc[UR8], gdesc[UR10], tmem[UR18], tmem[UR24], idesc[UR25], UPT ;  /* 0x00ff180a080075ea */ /* 0x0005e2000b800012 */
[----:B------:R2:W-:Y:S01]  /*46e0*/  UTCBAR.MULTICAST [UR7], URZ, UR19 ;  /* 0x000000ff070073e9 */ /* 0x0005e20008000813 */
[----:B------:R-:W-:Y:S06]  /*46f0*/  BRA.U UP3, `(.L_x_88) ;  /* 0xfffffffd03787547 */ /* 0x000fec000b83ffff */
.L_x_85:
[----:B--2---:R-:W-:Y:S01]  /*4700*/  UIADD3 UR4, UPT, UPT, UR22, 0x1, URZ ;  /* 0x0000000116047890 */ /* 0x004fe2000fffe0ff */
[C---:B------:R-:W-:Y:S01]  /*4710*/  ISETP.NE.AND P0, PT, R10.reuse, 0x2, PT ;  /* 0x000000020a00780c */ /* 0x040fe20003f05270 */
[----:B------:R-:W-:Y:S02]  /*4720*/  UIADD3 UR5, UPT, UPT, UR23, 0x200, URZ ;  /* 0x0000020017057890 */ /* 0x000fe4000fffe0ff */
[----:B------:R-:W-:Y:S01]  /*4730*/  UISETP.NE.AND UP0, UPT, UR4, 0x4, UPT ;  /* 0x000000040400788c */ /* 0x000fe2000bf05270 */
[----:B-1----:R-:W-:Y:S02]  /*4740*/  SEL R0, RZ, 0x1, P0 ;  /* 0x00000001ff007807 */ /* 0x002fe40000000000 */
[----:B------:R-:W-:Y:S01]  /*4750*/  SEL R10, R10, RZ, P0 ;  /* 0x000000ff0a0a7207 */ /* 0x000fe20000000000 */
[----:B------:R-:W-:Y:S01]  /*4760*/  USEL UR6, URZ, 0x1, UP0 ;  /* 0x00000001ff067887 */ /* 0x000fe20008000000 */
[----:B------:R-:W-:Y:S01]  /*4770*/  LOP3.LUT R9, R9, R0, RZ, 0x3c, !PT ;  /* 0x0000000009097212 */ /* 0x000fe200078e3cff */
[----:B------:R-:W-:Y:S01]  /*4780*/  USEL UR22, UR4, URZ, UP0 ;  /* 0x000000ff04167287 */ /* 0x000fe20008000000 */
[----:B------:R1:W-:Y:S03]  /*4790*/  UTCBAR [UR5], URZ ;  /* 0x000000ff050073e9 */ /* 0x0003e600080000ff */
[----:B------:R-:W-:Y:S01]  /*47a0*/  LOP3.LUT R11, R11, UR6, RZ, 0x3c, !PT ;  /* 0x000000060b0b7c12 */ /* 0x000fe2000f8e3cff */
[----:B------:R-:W-:Y:S07]  /*47b0*/  @P1 BRA `(.L_x_89) ;  /* 0xfffffff800b01947 */ /* 0x000fee000383ffff */
[----:B------:R-:W2:Y:S01]  /*47c0*/  S2UR UR8, SR_CgaCtaId ;  /* 0x00000000000879c3 */ /* 0x000ea20000008800 */
[----:B------:R-:W-:Y:S01]  /*47d0*/  ELECT P0, URZ, PT ;  /* 0x0000000000ff782f */ /* 0x000fe20003800000 */
[----:B------:R-:W-:Y:S01]  /*47e0*/  IMAD.MOV.U32 R0, RZ, RZ, 0x1 ;  /* 0x00000001ff007424 */ /* 0x000fe200078e00ff */
[----:B------:R-:W-:Y:S01]  /*47f0*/  UIADD3 UR17, UPT, UPT, UR17, 0x220, URZ ;  /* 0x0000022011117890 */ /* 0x000fe2000fffe0ff */
[----:B------:R-:W-:Y:S01]  /*4800*/  SHF.L.U32 R2, R11, 0x1f, RZ ;  /* 0x0000001f0b027819 */ /* 0x000fe200000006ff */
[----:B------:R-:W-:-:S03]  /*4810*/  UMOV UR4, 0x40 ;  /* 0x0000004000047882 */ /* 0x000fc60000000000 */
[----:B------:R-:W-:Y:S01]  /*4820*/  UVIRTCOUNT.DEALLOC.SMPOOL 0x80 ;  /* 0x000000800000784c */ /* 0x000fe20000000000 */
[----:B--2---:R-:W-:Y:S02]  /*4830*/  ULEA UR8, UR8, UR4, 0x18 ;  /* 0x0000000408087291 */ /* 0x004fe4000f8ec0ff */
[----:B------:R-:W-:-:S07]  /*4840*/  ULEA UR4, UR22, UR17, 0x3 ;  /* 0x0000001116047291 */ /* 0x000fce000f8e18ff */
[----:B------:R2:W-:Y:S02]  /*4850*/  @P0 STS.U8 [UR8+0x1c], R0 ;  /* 0x00001c00ff000988 */ /* 0x0005e40008000008 */
[----:B------:R-:W4:Y:S02]  /*4860*/  SYNCS.PHASECHK.TRANS64.TRYWAIT P0, [UR4], R2 ;  /* 0x00000002ff0075a7 */ /* 0x000f240008001104 */
[----:B--2-4-:R-:W-:Y:S05]  /*4870*/  @!P0 BRA `(.L_x_90) ;  /* 0x00000048000c8947 */ /* 0x014fea0003800000 */
.L_x_209:
[----:B------:R-:W-:-:S04]  /*4880*/  UIADD3 UR4, UPT, UPT, UR22, 0x1, URZ ;  /* 0x0000000116047890 */ /* 0x000fc8000fffe0ff */
[----:B------:R-:W-:-:S04]  /*4890*/  UISETP.NE.AND UP0, UPT, UR4, 0x4, UPT ;  /* 0x000000040400788c */ /* 0x000fc8000bf05270 */
[----:B------:R-:W-:Y:S02]  /*48a0*/  USEL UR6, URZ, 0x1, UP0 ;  /* 0x00000001ff067887 */ /* 0x000fe40008000000 */
[----:B------:R-:W-:-:S04]  /*48b0*/  USEL UR4, UR4, URZ, UP0 ;  /* 0x000000ff04047287 */ /* 0x000fc80008000000 */
[----:B-1----:R-:W-:Y:S01]  /*48c0*/  ULEA UR5, UR4, UR17, 0x3 ;  /* 0x0000001104057291 */ /* 0x002fe2000f8e18ff */
[----:B--2---:R-:W-:-:S04]  /*48d0*/  LOP3.LUT R2, R11, UR6, RZ, 0x3c, !PT ;  /* 0x000000060b027c12 */ /* 0x004fc8000f8e3cff */
[----:B------:R-:W-:-:S04]  /*48e0*/  SHF.L.U32 R3, R2, 0x1f, RZ ;  /* 0x0000001f02037819 */ /* 0x000fc800000006ff */
[----:B------:R-:W1:Y:S02]  /*48f0*/  SYNCS.PHASECHK.TRANS64.TRYWAIT P0, [UR5], R3 ;  /* 0x00000003ff0075a7 */ /* 0x000e640008001105 */
[----:B-1----:R-:W-:Y:S05]  /*4900*/  @!P0 BRA `(.L_x_91) ;  /* 0x0000004800008947 */ /* 0x002fea0003800000 */
.L_x_211:
        /* <DEDUP_REMOVED lines=9> */
.L_x_213:
[----:B------:R-:W-:-:S04]  /*49a0*/  UIADD3 UR4, UPT, UPT, UR4, 0x1, URZ ;  /* 0x0000000104047890 */ /* 0x000fc8000fffe0ff */
[----:B------:R-:W-:-:S04]  /*49b0*/  UISETP.NE.AND UP0, UPT, UR4, 0x4, UPT ;  /* 0x000000040400788c */ /* 0x000fc8000bf05270 */
[----:B------:R-:W-:Y:S02]  /*49c0*/  USEL UR5, URZ, 0x1, UP0 ;  /* 0x00000001ff057887 */ /* 0x000fe40008000000 */
[----:B------:R-:W-:-:S04]  /*49d0*/  USEL UR4, UR4, URZ, UP0 ;  /* 0x000000ff04047287 */ /* 0x000fc80008000000 */
[----:B------:R-:W-:Y:S01]  /*49e0*/  ULEA UR4, UR4, UR17, 0x3 ;  /* 0x0000001104047291 */ /* 0x000fe2000f8e18ff */
[----:B------:R-:W-:-:S04]  /*49f0*/  LOP3.LUT R2, R2, UR5, RZ, 0x3c, !PT ;  /* 0x0000000502027c12 */ /* 0x000fc8000f8e3cff */
[----:B------:R-:W-:-:S04]  /*4a00*/  SHF.L.U32 R2, R2, 0x1f, RZ ;  /* 0x0000001f02027819 */ /* 0x000fc800000006ff */
[----:B------:R-:W2:Y:S02]  /*4a10*/  SYNCS.PHASECHK.TRANS64.TRYWAIT P0, [UR4], R2 ;  /* 0x00000002ff0075a7 */ /* 0x000ea40008001104 */
[----:B--2---:R-:W-:Y:S05]  /*4a20*/  @!P0 BRA `(.L_x_93) ;  /* 0x0000004400e88947 */ /* 0x004fea0003800000 */
.L_x_215:
[----:B------:R-:W-:Y:S01]  /*4a30*/  NOP ;  /* 0x0000000000007918 */ /* 0x000fe20000000000 */
[----:B-1----:R-:W1:Y:S01]  /*4a40*/  LDS R0, [UR8+0x14] ;  /* 0x00001408ff007984 */ /* 0x002e620008000800 */
[----:B------:R-:W-:Y:S01]  /*4a50*/  ULOP3.LUT UR4, UR30, 0xffff, URZ, 0xc0, !UPT ;  /* 0x0000ffff1e047892 */ /* 0x000fe2000f8ec0ff */
[----:B------:R-:W-:Y:S01]  /*4a60*/  UMOV UR5, 0xffff ;  /* 0x0000ffff00057882 */ /* 0x000fe20000000000 */
[----:B------:R-:W-:Y:S02]  /*4a70*/  UMOV UR6, 0x1 ;  /* 0x0000000100067882 */ /* 0x000fe40000000000 */
[----:B------:R-:W-:-:S04]  /*4a80*/  USHF.R.U32.HI UR4, URZ, 0x5, UR4 ;  /* 0x00000005ff047899 */ /* 0x000fc80008011604 */
[----:B------:R-:W-:Y:S02]  /*4a90*/  USHF.L.U32 UR5, UR5, UR4, URZ ;  /* 0x0000000405057299 */ /* 0x000fe400080006ff */
[----:B------:R-:W-:-:S04]  /*4aa0*/  USHF.L.U32 UR4, UR6, UR4, URZ ;  /* 0x0000000406047299 */ /* 0x000fc800080006ff */
[----:B-1----:R-:W-:-:S04]  /*4ab0*/  LOP3.LUT R0, R0, UR5, RZ, 0xc0, !PT ;  /* 0x0000000500007c12 */ /* 0x002fc8000f8ec0ff */
[----:B------:R-:W-:-:S13]  /*4ac0*/  ISETP.NE.AND P0, PT, R0, UR5, PT ;  /* 0x0000000500007c0c */ /* 0x000fda000bf05270 */
[----:B------:R-:W-:Y:S05]  /*4ad0*/  @P0 BRA `(.L_x_94) ;  /* 0x0000000000580947 */ /* 0x000fea0003800000 */
[----:B------:R-:W1:Y:S02]  /*4ae0*/  LDS R0, [UR8+0x18] ;  /* 0x00001808ff007984 */ /* 0x000e640008000800 */
[----:B-1----:R-:W-:-:S04]  /*4af0*/  LOP3.LUT R0, R0, UR4, RZ, 0xc0, !PT ;  /* 0x0000000400007c12 */ /* 0x002fc8000f8ec0ff */
[----:B------:R-:W-:-:S13]  /*4b00*/  ISETP.NE.AND P0, PT, R0, UR4, PT ;  /* 0x0000000400007c0c */ /* 0x000fda000bf05270 */
[----:B------:R-:W-:Y:S05]  /*4b10*/  @P0 BRA `(.L_x_95) ;  /* 0x00000000003c0947 */ /* 0x000fea0003800000 */
[----:B------:R-:W1:Y:S01]  /*4b20*/  S2R R2, SR_LANEID ;  /* 0x0000000000027919 */ /* 0x000e620000000000 */
[----:B------:R-:W-:-:S06]  /*4b30*/  ULOP3.LUT UR5, URZ, UR5, URZ, 0x33, !UPT ;  /* 0x00000005ff057292 */ /* 0x000fcc000f8e33ff */
[----:B------:R-:W-:-:S04]  /*4b40*/  IMAD.U32 R0, RZ, RZ, UR5 ;  /* 0x00000005ff007e24 */ /* 0x000fc8000f8e00ff */
[----:B------:R2:W4:Y:S02]  /*4b50*/  REDUX UR7, R0 ;  /* 0x00000000000773c4 */ /* 0x0005240000000000 */
[----:B------:R1:W-:Y:S01]  /*4b60*/  UTCATOMSWS.AND URZ, UR5 ;  /* 0x0000000500ff79e3 */ /* 0x0003e20008000000 */
[----:B--2---:R-:W-:Y:S01]  /*4b70*/  LOP3.LUT R0, RZ, UR4, RZ, 0x33, !PT ;  /* 0x00000004ff007c12 */ /* 0x004fe2000f8e33ff */
[----:B------:R-:W-:Y:S02]  /*4b80*/  VOTEU.ANY UR4, UPT, PT ;  /* 0x0000000000047886 */ /* 0x000fe400038e0100 */
[----:B------:R-:W-:Y:S02]  /*4b90*/  UFLO.U32 UR4, UR4 ;  /* 0x00000004000472bd */ /* 0x000fe400080e0000 */
[----:B------:R-:W2:Y:S04]  /*4ba0*/  REDUX UR6, R0 ;  /* 0x00000000000673c4 */ /* 0x000ea80000000000 */
[----:B-1----:R-:W-:-:S02]  /*4bb0*/  ISETP.EQ.U32.AND P0, PT, R2, UR4, PT ;  /* 0x0000000402007c0c */ /* 0x002fc4000bf02070 */
[----:B----4-:R-:W-:-:S11]  /*4bc0*/  MOV R2, UR7 ;  /* 0x0000000700027c02 */ /* 0x010fd60008000f00 */
[----:B------:R1:W-:Y:S01]  /*4bd0*/  @P0 ATOMS.AND RZ, [UR8+0x14], R2 ;  /* 0x00001402ffff098c */ /* 0x0003e2000a800008 */
[----:B--2---:R-:W-:-:S05]  /*4be0*/  IMAD.U32 R0, RZ, RZ, UR6 ;  /* 0x00000006ff007e24 */ /* 0x004fca000f8e00ff */
[----:B------:R1:W-:Y:S01]  /*4bf0*/  @P0 ATOMS.AND RZ, [UR8+0x18], R0 ;  /* 0x00001800ffff098c */ /* 0x0003e2000a800008 */
[----:B------:R-:W-:Y:S05]  /*4c00*/  BRA `(.L_x_96) ;  /* 0x0000000000147947 */ /* 0x000fea0003800000 */
.L_x_95:
[----:B------:R-:W-:Y:S02]  /*4c10*/  MOV R2, 0x4c30 ;  /* 0x00004c3000027802 */ /* 0x000fe40000000f00 */
[----:B---3-5:R-:W-:Y:S05]  /*4c20*/  CALL.REL.NOINC `($__internal_0_$__cuda_sm10x_tcgen05_guardrail_trap_col_being_dealloced_not_returned_by_alloc) ;  /* 0x00000048005c7944 */ /* 0x028fea0003c00000 */
[----:B------:R-:W-:Y:S05]  /*4c30*/  BRA `(.L_x_96) ;  /* 0x0000000000087947 */ /* 0x000fea0003800000 */
.L_x_94:
[----:B------:R-:W-:Y:S02]  /*4c40*/  MOV R2, 0x4c60 ;  /* 0x00004c6000027802 */ /* 0x000fe40000000f00 */
[----:B---3-5:R-:W-:Y:S05]  /*4c50*/  CALL.REL.NOINC `($__internal_2_$__cuda_sm10x_tcgen05_guardrail_trap_unallocated_columns_being_dealloced) ;  /* 0x0000004800687944 */ /* 0x028fea0003c00000 */
.L_x_96:
[----:B------:R-:W-:Y:S01]  /*4c60*/  NOP ;  /* 0x0000000000007918 */ /* 0x000fe20000000000 */
[----:B------:R-:W-:Y:S05]  /*4c70*/  EXIT ;  /* 0x000000000000794d */ /* 0x000fea0003800000 */
.L_x_78:
[----:B------:R-:W-:-:S09]  /*4c80*/  UISETP.NE.OR UP0, UPT, UR22, 0x3, !UP3 ;  /* 0x000000031600788c */ /* 0x000fd2000df05670 */
[----:B------:R-:W-:Y:S05]  /*4c90*/  BRA.U UP0, `(.L_x_97) ;  /* 0x0000000d00f07547 */ /* 0x000fea000b800000 */
[----:B------:R-:W1:Y:S01]  /*4ca0*/  LDCU UR28, c[0x0][0x370] ;  /* 0x00006e00ff1c77ac */ /* 0x000e620008000800 */
[----:B------:R-:W2:Y:S01]  /*4cb0*/  LDC.64 R16, c[0x0][0x348] ;  /* 0x0000d200ff107b82 */ /* 0x000ea20000000a00 */
[----:B------:R-:W-:Y:S02]  /*4cc0*/  HFMA2 R13, -RZ, RZ, 0, 0 ;  /* 0x00000000ff0d7431 */ /* 0x000fe400000001ff */
[----:B------:R-:W-:Y:S01]  /*4cd0*/  IMAD.MOV.U32 R15, RZ, RZ, 0x1 ;  /* 0x00000001ff0f7424 */ /* 0x000fe200078e00ff */
[----:B------:R-:W1:Y:S01]  /*4ce0*/  LDCU.128 UR32, c[0x0][0xb10] ;  /* 0x00016200ff2077ac */ /* 0x000e620008000c00 */
[----:B------:R-:W-:Y:S01]  /*4cf0*/  IMAD.MOV.U32 R14, RZ, RZ, RZ ;  /* 0x000000ffff0e7224 */ /* 0x000fe200078e00ff */
[----:B------:R-:W-:Y:S01]  /*4d00*/  MOV R7, 0x1000 ;  /* 0x0000100000077802 */ /* 0x000fe20000000f00 */
[----:B------:R-:W3:Y:S01]  /*4d10*/  LDCU UR27, c[0x0][0x374] ;  /* 0x00006e80ff1b77ac */ /* 0x000ee20008000800 */
[----:B------:R-:W4:Y:S01]  /*4d20*/  LDC.64 R2, c[0x0][0x888] ;  /* 0x00022200ff027b82 */ /* 0x000f220000000a00 */
[----:B------:R-:W3:Y:S01]  /*4d30*/  LDCU UR15, c[0x0][0xb0c] ;  /* 0x00016180ff0f77ac */ /* 0x000ee20008000800 */
[----:B------:R-:W3:Y:S06]  /*4d40*/  LDCU UR38, c[0x0][0xb20] ;  /* 0x00016400ff2677ac */ /* 0x000eec0008000800 */
[----:B------:R-:W2:Y:S01]  /*4d50*/  LDC.64 R4, c[0x0][0x890] ;  /* 0x00022400ff047b82 */ /* 0x000ea20000000a00 */
[----:B------:R-:W3:Y:S01]  /*4d60*/  LDCU UR4, c[0x0][0xb30] ;  /* 0x00016600ff0477ac */ /* 0x000ee20008000800 */
[----:B-1----:R-:W-:-:S02]  /*4d70*/  UIMAD.WIDE.U32 UR6, UR28, UR32, URZ ;  /* 0x000000201c0672a5 */ /* 0x002fc4000f8e00ff */
[----:B---3--:R-:W-:Y:S01]  /*4d80*/  UIMAD.WIDE.U32 UR8, UR27, UR35, URZ ;  /* 0x000000231b0872a5 */ /* 0x008fe2000f8e00ff */
[----:B------:R-:W-:Y:S01]  /*4d90*/  UMOV UR24, 0x400 ;  /* 0x0000040000187882 */ /* 0x000fe20000000000 */
[----:B------:R-:W-:-:S03]  /*4da0*/  UPLOP3.LUT UP3, UPT, UPT, UPT, UPT, 0x40, 0x4 ;  /* 0x000000000004789c */ /* 0x000fc60003f6e870 */
[----:B------:R-:W-:Y:S01]  /*4db0*/  UMOV UR6, UR7 ;  /* 0x0000000700067c82 */ /* 0x000fe20008000000 */
[----:B------:R-:W-:Y:S01]  /*4dc0*/  UISETP.GE.AND UP0, UPT, UR40, 0x1, UPT ;  /* 0x000000012800788c */ /* 0x000fe2000bf06270 */
[----:B------:R-:W-:Y:S01]  /*4dd0*/  UMOV UR29, UR9 ;  /* 0x00000009001d7c82 */ /* 0x000fe20008000000 */
[----:B------:R-:W-:Y:S01]  /*4de0*/  UISETP.NE.AND UP4, UPT, UR40, 0x1, UPT ;  /* 0x000000012800788c */ /* 0x000fe2000bf85270 */
[----:B------:R-:W1:Y:S01]  /*4df0*/  LDCU.64 UR16, c[0x0][0xb28] ;  /* 0x00016500ff1077ac */ /* 0x000e620008000a00 */
[----:B------:R-:W-:Y:S02]  /*4e00*/  ULEA UR24, UR54, UR24, 0x18 ;  /* 0x0000001836187291 */ /* 0x000fe4000f8ec0ff */
[----:B------:R-:W-:Y:S02]  /*4e10*/  UISETP.NE.AND UP6, UPT, UR15, 0x1, UPT ;  /* 0x000000010f00788c */ /* 0x000fe4000bfc5270 */
[----:B------:R-:W-:Y:S02]  /*4e20*/  UISETP.NE.AND UP5, UPT, UR34, 0x1, UPT ;  /* 0x000000012200788c */ /* 0x000fe4000bfa5270 */
[----:B------:R-:W-:-:S02]  /*4e30*/  USHF.R.U32.HI UR31, URZ, UR33, UR6 ;  /* 0x00000021ff1f7299 */ /* 0x000fc40008011606 */
[----:B------:R-:W-:Y:S02]  /*4e40*/  USHF.R.U32.HI UR29, URZ, UR38, UR29 ;  /* 0x00000026ff1d7299 */ /* 0x000fe4000801161d */
[----:B------:R-:W-:Y:S01]  /*4e50*/  UISETP.NE.AND UP2, UPT, UR4, 0x1, UPT ;  /* 0x000000010400788c */ /* 0x000fe2000bf45270 */
[----:B------:R-:W-:-:S10]  /*4e60*/  UMOV UR12, URZ ;  /* 0x000000ff000c7c82 */ /* 0x000fd40008000000 */
.L_x_106:
[C---:B------:R-:W-:Y:S02]  /*4e70*/  LEA R12, R14.reuse, UR24, 0x3 ;  /* 0x000000180e0c7c11 */ /* 0x040fe4000f8e18ff */
[----:B------:R-:W-:Y:S02]  /*4e80*/  SHF.L.U32 R0, R13, 0x1f, RZ ;  /* 0x0000001f0d007819 */ /* 0x000fe400000006ff */
[----:B------:R-:W-:Y:S02]  /*4e90*/  LEA R8, R14, UR24, 0x4 ;  /* 0x000000180e087c11 */ /* 0x000fe4000f8e20ff */
[----:B---3--:R-:W3:Y:S02]  /*4ea0*/  SYNCS.PHASECHK.TRANS64.TRYWAIT P0, [R12+URZ+0x1e0], R0 ;  /* 0x0001e0000c0075a7 */ /* 0x008ee400080011ff */
[----:B---3--:R-:W-:Y:S05]  /*4eb0*/  @!P0 BRA `(.L_x_98) ;  /* 0x0000004000dc8947 */ /* 0x008fea0003800000 */
.L_x_216:
[----:B------:R-:W1:Y:S01]  /*4ec0*/  LDS.128 R8, [R8+0x270] ;  /* 0x0002700008087984 */ /* 0x000e620000000c00 */
[----:B------:R-:W-:Y:S01]  /*4ed0*/  UISETP.GE.AND UP0, UPT, UR40, 0x1, UPT ;  /* 0x000000012800788c */ /* 0x000fe2000bf06270 */
[----:B------:R-:W-:Y:S01]  /*4ee0*/  @!PT LDS RZ, [RZ] ;  /* 0x00000000fffff984 */ /* 0x000fe20000000800 */
[----:B------:R-:W-:Y:S01]  /*4ef0*/  @!PT LDS RZ, [RZ] ;  /* 0x00000000fffff984 */ /* 0x000fe20000000800 */
[----:B------:R-:W-:Y:S01]  /*4f00*/  @!PT LDS RZ, [RZ] ;  /* 0x00000000fffff984 */ /* 0x000fe20000000800 */
[----:B------:R-:W-:Y:S01]  /*4f10*/  @!PT LDS RZ, [RZ] ;  /* 0x00000000fffff984 */ /* 0x000fe20000000800 */
[----:B------:R2:W-:Y:S06]  /*4f20*/  MEMBAR.ALL.CTA ;  /* 0x0000000000007992 */ /* 0x0005ec0000008000 */
[----:B--2---:R-:W2:Y:S01]  /*4f30*/  FENCE.VIEW.ASYNC.S ;  /* 0x00000000000073c6 */ /* 0x004ea20000000000 */
[----:B-1----:R-:W-:Y:S11]  /*4f40*/  LOP3.LUT P0, RZ, R10, 0x1, RZ, 0xc0, !PT ;  /* 0x000000010aff7812 */ /* 0x002ff6000780c0ff */
[----:B------:R-:W-:Y:S02]  /*4f50*/  @!UPT UIADD3 URZ, UPT, UPT, URZ, URZ, URZ ;  /* 0x000000fffffff290 */ /* 0x000fe4000fffe0ff */
[----:B--2---:R-:W-:Y:S01]  /*4f60*/  VOTEU.ANY UP1, P0 ;  /* 0x0000000000ff7886 */ /* 0x004fe20000020100 */
[----:B------:R-:W-:Y:S11]  /*4f70*/  PLOP3.LUT P0, PT, PT, PT, UP1, 0x80, 0x8 ;  /* 0x000000000008781c */ /* 0x000ff60003f0f018 */
[----:B------:R-:W-:Y:S02]  /*4f80*/  @!UPT UIADD3 URZ, UPT, UPT, URZ, URZ, URZ ;  /* 0x000000fffffff290 */ /* 0x000fe4000fffe0ff */
[----:B---3--:R-:W-:Y:S02]  /*4f90*/  @P0 SHF.R.U32.HI R0, RZ, 0x10, R9 ;  /* 0x00000010ff000819 */ /* 0x008fe40000011609 */
[----:B------:R-:W-:Y:S02]  /*4fa0*/  @P0 MOV R6, R8 ;  /* 0x0000000800060202 */ /* 0x000fe40000000f00 */
[----:B------:R-:W-:Y:S01]  /*4fb0*/  @P0 R2UR UR4, R0 ;  /* 0x00000000000402ca */ /* 0x000fe200000e0000 */
[----:B------:R-:W-:Y:S01]  /*4fc0*/  VIADD R0, R12, 0x1f0 ;  /* 0x000001f00c007836 */ /* 0x000fe20000000000 */
[----:B------:R-:W-:Y:S02]  /*4fd0*/  @P0 LOP3.LUT R8, R9, 0xffff, RZ, 0xc0, !PT ;  /* 0x0000ffff09080812 */ /* 0x000fe400078ec0ff */
[----:B------:R-:W-:Y:S02]  /*4fe0*/  @P0 R2UR UR6, R6 ;  /* 0x00000000060602ca */ /* 0x000fe400000e0000 */
[----:B------:R-:W-:Y:S02]  /*4ff0*/  PRMT R0, RZ, 0x654, R0 ;  /* 0x00000654ff007816 */ /* 0x000fe40000000000 */
[----:B------:R-:W-:Y:S02]  /*5000*/  @P0 R2UR UR5, R8 ;  /* 0x00000000080502ca */ /* 0x000fe400000e0000 */
[----:B------:R1:W-:Y:S03]  /*5010*/  SYNCS.ARRIVE.TRANS64.RED.A1T0 RZ, [R0+URZ], RZ ;  /* 0x000000ff00ff79a7 */ /* 0x0003e600081004ff */
[----:B------:R-:W-:Y:S04]  /*5020*/  @UP1 UMOV UR25, UR4 ;  /* 0x0000000400191c82 */ /* 0x000fe80008000000 */
[----:B------:R-:W-:Y:S04]  /*5030*/  @UP1 UMOV UR14, UR6 ;  /* 0x00000006000e1c82 */ /* 0x000fe80008000000 */
[----:B------:R-:W-:Y:S01]  /*5040*/  @UP1 UMOV UR13, UR5 ;  /* 0x00000005000d1c82 */ /* 0x000fe20008000000 */
[----:B------:R-:W-:Y:S05]  /*5050*/  BRA.U !UP0, `(.L_x_99) ;  /* 0x0000000108a47547 */ /* 0x000fea000b800000 */
[----:B------:R-:W-:Y:S02]  /*5060*/  UIMAD.WIDE.U32 UR8, UR13, UR35, URZ ;  /* 0x000000230d0872a5 */ /* 0x000fe4000f8e00ff */
[----:B------:R-:W-:Y:S02]  /*5070*/  UIMAD.WIDE.U32 UR10, UR14, UR32, URZ ;  /* 0x000000200e0a72a5 */ /* 0x000fe4000f8e00ff */
[----:B------:R-:W-:Y:S02]  /*5080*/  USEL UR4, UR27, UR29, !UP5 ;  /* 0x0000001d1b047287 */ /* 0x000fe4000e800000 */
[----:B------:R-:W-:Y:S02]  /*5090*/  USEL UR7, UR28, UR31, !UP6 ;  /* 0x0000001f1c077287 */ /* 0x000fe4000f000000 */
[----:B------:R-:W-:Y:S02]  /*50a0*/  UIMAD.WIDE.U32 UR18, UR4, UR16, URZ ;  /* 0x00000010041272a5 */ /* 0x000fe4000f8e00ff */
[----:B------:R-:W-:Y:S01]  /*50b0*/  UIMAD.WIDE.U32 UR20, UR7, UR16, URZ ;  /* 0x00000010071472a5 */ /* 0x000fe2000f8e00ff */
[----:B------:R-:W-:Y:S02]  /*50c0*/  UMOV UR5, UR9 ;  /* 0x0000000900057c82 */ /* 0x000fe40008000000 */
[----:B------:R-:W-:Y:S03]  /*50d0*/  USHF.R.U32.HI UR6, URZ, UR38, UR5 ;  /* 0x00000026ff067299 */ /* 0x000fe60008011605 */
[----:B------:R-:W-:Y:S01]  /*50e0*/  UMOV UR5, UR11 ;  /* 0x0000000b00057c82 */ /* 0x000fe20008000000 */
[----:B------:R-:W-:Y:S02]  /*50f0*/  USEL UR6, UR13, UR6, !UP5 ;  /* 0x000000060d067287 */ /* 0x000fe4000e800000 */
[----:B------:R-:W-:Y:S02]  /*5100*/  USHF.R.U32.HI UR8, URZ, UR33, UR5 ;  /* 0x00000021ff087299 */ /* 0x000fe40008011605 */
[----:B------:R-:W-:Y:S01]  /*5110*/  UIMAD.WIDE.U32 UR10, UR6, UR16, URZ ;  /* 0x00000010060a72a5 */ /* 0x000fe2000f8e00ff */
[----:B------:R-:W-:Y:S02]  /*5120*/  UMOV UR5, UR19 ;  /* 0x0000001300057c82 */ /* 0x000fe40008000000 */
[----:B------:R-:W-:Y:S03]  /*5130*/  @UP4 USHF.R.U32.HI UR4, URZ, UR17, UR5 ;  /* 0x00000011ff044299 */ /* 0x000fe60008011605 */
[----:B------:R-:W-:Y:S01]  /*5140*/  UMOV UR5, UR21 ;  /* 0x0000001500057c82 */ /* 0x000fe20008000000 */
[----:B------:R-:W-:Y:S02]  /*5150*/  UIMAD UR4, UR40, UR4, URZ ;  /* 0x00000004280472a4 */ /* 0x000fe4000f8e02ff */
[----:B------:R-:W-:Y:S02]  /*5160*/  @UP4 USHF.R.U32.HI UR7, URZ, UR17, UR5 ;  /* 0x00000011ff074299 */ /* 0x000fe40008011605 */
[----:B------:R-:W-:Y:S02]  /*5170*/  USEL UR5, UR14, UR8, !UP6 ;  /* 0x000000080e057287 */ /* 0x000fe4000f000000 */
[----:B------:R-:W-:Y:S02]  /*5180*/  UIMAD UR8, UR40, UR7, URZ ;  /* 0x00000007280872a4 */ /* 0x000fe4000f8e02ff */
[----:B------:R-:W-:Y:S03]  /*5190*/  UISETP.GE.AND UP0, UPT, UR6, UR4, UPT ;  /* 0x000000040600728c */ /* 0x000fe6000bf06270 */
[----:B------:R-:W-:Y:S01]  /*51a0*/  UMOV UR4, UR11 ;  /* 0x0000000b00047c82 */ /* 0x000fe20008000000 */
[----:B------:R-:W-:Y:S02]  /*51b0*/  UISETP.GE.OR UP0, UPT, UR5, UR8, UP0 ;  /* 0x000000080500728c */ /* 0x000fe40008706670 */
[----:B------:R-:W-:Y:S02]  /*51c0*/  USHF.R.U32.HI UR4, URZ, UR17, UR4 ;  /* 0x00000011ff047299 */ /* 0x000fe40008011604 */
[----:B------:R-:W-:Y:S02]  /*51d0*/  UIMAD.WIDE.U32 UR8, UR5, UR16, URZ ;  /* 0x00000010050872a5 */ /* 0x000fe4000f8e00ff */
[----:B------:R-:W-:Y:S04]  /*51e0*/  USEL UR10, UR6, UR4, !UP4 ;  /* 0x00000004060a7287 */ /* 0x000fe8000e000000 */
[----:B------:R-:W-:Y:S01]  /*51f0*/  UIADD3 UR11, UPT, UPT, -UR10, URZ, URZ ;  /* 0x000000ff0a0b7290 */ /* 0x000fe2000fffe1ff */
[----:B------:R-:W-:Y:S02]  /*5200*/  @!UP0 UMOV UR4, UR9 ;  /* 0x0000000900048c82 */ /* 0x000fe40008000000 */
[----:B------:R-:W-:Y:S02]  /*5210*/  @!UP0 USHF.R.U32.HI UR4, URZ, UR17, UR4 ;  /* 0x00000011ff048299 */ /* 0x000fe40008011604 */
[----:B------:R-:W-:Y:S02]  /*5220*/  UIMAD UR8, UR40, UR11, UR6 ;  /* 0x0000000b280872a4 */ /* 0x000fe4000f8e0206 */
[----:B------:R-:W-:Y:S04]  /*5230*/  @!UP0 USEL UR4, UR5, UR4, !UP4 ;  /* 0x0000000405048287 */ /* 0x000fe8000e000000 */
[----:B------:R-:W-:Y:S02]  /*5240*/  @!UP0 UIMAD UR8, UR7, UR8, UR4 ;  /* 0x00000008070882a4 */ /* 0x000fe4000f8e0204 */
[----:B------:R-:W-:Y:S02]  /*5250*/  @!UP0 UIADD3 UR9, UPT, UPT, UR10, -UR4, URZ ;  /* 0x800000040a098290 */ /* 0x000fe4000fffe0ff */
[----:B------:R-:W-:Y:S02]  /*5260*/  UIADD3 UR4, UPT, UPT, -UR5, URZ, URZ ;  /* 0x000000ff05047290 */ /* 0x000fe4000fffe1ff */
[----:B------:R-:W-:Y:S02]  /*5270*/  UIADD3 UR7, UPT, UPT, -UR6, URZ, URZ ;  /* 0x000000ff06077290 */ /* 0x000fe4000fffe1ff */
[----:B------:R-:W-:Y:S02]  /*5280*/  @!UP0 UIMAD UR6, UR9, UR40, UR5 ;  /* 0x00000028090682a4 */ /* 0x000fe4000f8e0205 */
[----:B------:R-:W-:Y:S02]  /*5290*/  UIMAD UR14, UR15, UR4, UR14 ;  /* 0x000000040f0e72a4 */ /* 0x000fe4000f8e020e */
[----:B------:R-:W-:Y:S01]  /*52a0*/  UIMAD UR13, UR34, UR7, UR13 ;  /* 0x00000007220d72a4 */ /* 0x000fe2000f8e020d */
[----:B------:R-:W-:Y:S02]  /*52b0*/  @!UP0 UMOV UR5, UR8 ;  /* 0x0000000800058c82 */ /* 0x000fe40008000000 */
[----:B------:R-:W-:Y:S02]  /*52c0*/  UIMAD UR14, UR5, UR15, UR14 ;  /* 0x0000000f050e72a4 */ /* 0x000fe4000f8e020e */
[----:B------:R-:W-:Y:S11]  /*52d0*/  UIMAD UR13, UR6, UR34, UR13 ;  /* 0x00000022060d72a4 */ /* 0x000ff6000f8e020d */
[----:B------:R-:W-:Y:S01]  /*52e0*/  @!UPT UIADD3 URZ, UPT, UPT, URZ, URZ, URZ ;  /* 0x000000fffffff290 */ /* 0x000fe2000fffe0ff */
.L_x_99:
[----:B------:R-:W2:Y:S01]  /*52f0*/  @!UP2 LDCU.128 UR20, c[0x0][0xb10] ;  /* 0x00016200ff14a7ac */ /* 0x000ea20008000c00 */
[C---:B------:R-:W-:Y:S02]  /*5300*/  ISETP.NE.U32.AND P1, PT, R4.reuse, RZ, PT ;  /* 0x000000ff0400720c */ /* 0x040fe40003f25070 */
[----:B------:R-:W-:Y:S02]  /*5310*/  ISETP.NE.U32.AND P0, PT, R4, RZ, PT ;  /* 0x000000ff0400720c */ /* 0x000fe40003f05070 */
[C---:B------:R-:W-:Y:S02]  /*5320*/  ISETP.NE.AND.EX P1, PT, R5.reuse, RZ, PT, P1 ;  /* 0x000000ff0500720c */ /* 0x040fe40003f25310 */
[----:B------:R-:W-:Y:S01]  /*5330*/  ISETP.NE.AND.EX P0, PT, R5, RZ, PT, P0 ;  /* 0x000000ff0500720c */ /* 0x000fe20003f05300 */
[----:B------:R-:W3:Y:S01]  /*5340*/  @!UP2 LDCU UR5, c[0x0][0xb0c] ;  /* 0x00016180ff05a7ac */ /* 0x000ee20008000800 */
[----:B------:R-:W-:Y:S02]  /*5350*/  USHF.L.U32 UR11, UR26, 0x6, URZ ;  /* 0x000000061a0b7899 */ /* 0x000fe400080006ff */
[----:B------:R-:W-:Y:S02]  /*5360*/  USHF.L.U32 UR10, UR30, 0x6, URZ ;  /* 0x000000061e0a7899 */ /* 0x000fe400080006ff */
[----:B--2---:R-:W-:Y:S07]  /*5370*/  UIMAD.WIDE.U32 UR6, UR14, UR20, URZ ;  /* 0x000000140e0672a5 */ /* 0x004fee000f8e00ff */
[----:B------:R-:W-:Y:S01]  /*5380*/  @!UP2 UMOV UR4, UR7 ;  /* 0x000000070004ac82 */ /* 0x000fe20008000000 */
[----:B---3--:R-:W-:Y:S02]  /*5390*/  @!UP2 UISETP.NE.AND UP0, UPT, UR5, 0x1, UPT ;  /* 0x000000010500a88c */ /* 0x008fe4000bf05270 */
[----:B------:R-:W-:Y:S02]  /*53a0*/  @!UP2 USHF.R.U32.HI UR4, URZ, UR21, UR4 ;  /* 0x00000015ff04a299 */ /* 0x000fe40008011604 */
[----:B------:R-:W-:Y:S02]  /*53b0*/  UIMAD.WIDE.U32 UR6, UR13, UR23, URZ ;  /* 0x000000170d0672a5 */ /* 0x000fe4000f8e00ff */
[----:B------:R-:W-:Y:S02]  /*53c0*/  @!UP2 USEL UR8, UR14, UR4, !UP0 ;  /* 0x000000040e08a287 */ /* 0x000fe4000c000000 */
[----:B------:R-:W-:Y:S03]  /*53d0*/  @!UP2 UISETP.NE.AND UP0, UPT, UR22, 0x1, UPT ;  /* 0x000000011600a88c */ /* 0x000fe6000bf05270 */
[----:B------:R-:W-:Y:S02]  /*53e0*/  @!UP2 UMOV UR6, UR7 ;  /* 0x000000070006ac82 */ /* 0x000fe40008000000 */
[----:B------:R-:W2:Y:S02]  /*53f0*/  @!UP2 LDCU UR4, c[0x0][0xb20] ;  /* 0x00016400ff04a7ac */ /* 0x000ea40008000800 */
[----:B--2---:R-:W-:Y:S04]  /*5400*/  @!UP2 USHF.R.U32.HI UR6, URZ, UR4, UR6 ;  /* 0x00000004ff06a299 */ /* 0x004fe80008011606 */
[----:B------:R-:W-:Y:S04]  /*5410*/  @!UP2 USEL UR6, UR13, UR6, !UP0 ;  /* 0x000000060d06a287 */ /* 0x000fe8000c000000 */
[----:B------:R-:W-:Y:S02]  /*5420*/  @!UP2 UIADD3 UR4, UPT, UPT, -UR8, UR6, URZ ;  /* 0x000000060804a290 */ /* 0x000fe4000fffe1ff */
[----:B------:R-:W-:Y:S02]  /*5430*/  @!UP2 UIADD3 UR6, UPT, UPT, UR8, -UR6, URZ ;  /* 0x800000060806a290 */ /* 0x000fe4000fffe0ff */
[----:B------:R-:W-:Y:S02]  /*5440*/  @!UP2 UIMAD UR14, UR4, UR5, UR14 ;  /* 0x00000005040ea2a4 */ /* 0x000fe4000f8e020e */
[----:B------:R-:W-:Y:S01]  /*5450*/  @!UP2 UIMAD UR13, UR6, UR22, UR13 ;  /* 0x00000016060da2a4 */ /* 0x000fe2000f8e020d */
[----:B------:R-:W-:Y:S11]  /*5460*/  BRA.U UP3, `(.L_x_100) ;  /* 0x0000000103107547 */ /* 0x000ff6000b800000 */
[----:B------:R-:W-:Y:S04]  /*5470*/  MOV R6, UR37 ;  /* 0x0000002500067c02 */ /* 0x000fe80008000f00 */
[----:B------:R-:W-:Y:S04]  /*5480*/  SHF.L.U32 R6, R6, 0x1f, RZ ;  /* 0x0000001f06067819 */ /* 0x000fe800000006ff */
[----:B------:R-:W2:Y:S02]  /*5490*/  SYNCS.PHASECHK.TRANS64.TRYWAIT P2, [UR24+0x1d8], R6 ;  /* 0x0001d806ff0075a7 */ /* 0x000ea40008041118 */
[----:B--2---:R-:W-:Y:S05]  /*54a0*/  @!P2 BRA `(.L_x_101) ;  /* 0x0000003c0074a947 */ /* 0x004fea0003800000 */
.L_x_100:
[----:B------:R-:W-:Y:S05]  /*54b0*/  @!P1 BRA `(.L_x_102) ;  /* 0x0000000000309947 */ /* 0x000fea0003800000 */
[----:B----4-:R-:W-:Y:S01]  /*54c0*/  ISETP.NE.U32.AND P1, PT, R2, RZ, PT ;  /* 0x000000ff0200720c */ /* 0x010fe20003f25070 */
[----:B------:R-:W2:Y:S01]  /*54d0*/  LDCU.64 UR4, c[0x0][0x358] ;  /* 0x00006b00ff0477ac */ /* 0x000ea20008000a00 */
[----:B------:R-:W-:Y:S02]  /*54e0*/  IMAD.MOV.U32 R45, RZ, RZ, 0x1 ;  /* 0x00000001ff2d7424 */ /* 0x000fe400078e00ff */
[----:B------:R-:W-:Y:S11]  /*54f0*/  ISETP.NE.AND.EX P1, PT, R3, RZ, PT, P1 ;  /* 0x000000ff0300720c */ /* 0x000ff60003f25310 */
[----:B------:R-:W-:Y:S02]  /*5500*/  @!UPT UIADD3 URZ, UPT, UPT, URZ, URZ, URZ ;  /* 0x000000fffffff290 */ /* 0x000fe4000fffe0ff */
[----:B------:R-:W3:Y:S01]  /*5510*/  @P1 LDC.64 R8, c[0x0][0x888] ;  /* 0x00022200ff081b82 */ /* 0x000ee20000000a00 */
[----:B-1----:R-:W-:Y:S04]  /*5520*/  @P1 IMAD R0, R4, UR36, RZ ;  /* 0x0000002404001c24 */ /* 0x002fe8000f8e02ff */
[----:B---3--:R-:W-:Y:S04]  /*5530*/  @P1 IMAD.WIDE R8, R0, 0x4, R8 ;  /* 0x0000000400081825 */ /* 0x008fe800078e0208 */
[----:B------:R-:W-:Y:S01]  /*5540*/  HFMA2 R0, -RZ, RZ, 0, 5.9604644775390625e-08 ;  /* 0x00000001ff007431 */ /* 0x000fe200000001ff */
[----:B--2--5:R2:W5:Y:S04]  /*5550*/  @P1 LDG.E R26, desc[UR4][R8.64] ;  /* 0x00000004081a1981 */ /* 0x024568000c1e1900 */
[----:B------:R-:W-:Y:S01]  /*5560*/  @!P1 PRMT R45, R0, 0x7610, R45 ;  /* 0x00007610002d9816 */ /* 0x000fe2000000002d */
[----:B--2---:R-:W3:Y:S06]  /*5570*/  @!P1 LDC R26, c[0x0][0x880] ;  /* 0x00022000ff1a9b82 */ /* 0x004eec0000000800 */
.L_x_102:
[----:B---3-5:R-:W-:Y:S01]  /*5580*/  @!P0 FSETP.EQ.AND P1, PT, R26, RZ, PT ;  /* 0x000000ff1a00820b */ /* 0x028fe20003f22000 */
[----:B------:R-:W-:Y:S01]  /*5590*/  @!UPT UIADD3 URZ, UPT, UPT, URZ, URZ, URZ ;  /* 0x000000fffffff290 */ /* 0x000fe2000fffe0ff */
[----:B------:R-:W-:Y:S11]  /*55a0*/  @!P0 BRA `(.L_x_103) ;  /* 0x0000000000188947 */ /* 0x000ff60003800000 */
[----:B------:R-:W-:Y:S02]  /*55b0*/  LOP3.LUT P0, RZ, R45, 0xff, RZ, 0xc0, !PT ;  /* 0x000000ff2dff7812 */ /* 0x000fe4000780c0ff */
[----:B----4-:R-:W-:Y:S04]  /*55c0*/  ISETP.NE.U32.AND P1, PT, R2, RZ, PT ;  /* 0x000000ff0200720c */ /* 0x010fe80003f25070 */
[----:B------:R-:W-:Y:S04]  /*55d0*/  ISETP.NE.AND.EX P1, PT, R3, RZ, PT, P1 ;  /* 0x000000ff0300720c */ /* 0x000fe80003f25310 */
[----:B------:R-:W-:Y:S03]  /*55e0*/  PLOP3.LUT P1, PT, P1, PT, PT, 0x8, 0x80 ;  /* 0x000000000080781c */ /* 0x000fe60000f2e170 */
[----:B------:R-:W-:Y:S11]  /*55f0*/  @P0 FSETP.EQ.AND P1, PT, R26, RZ, PT ;  /* 0x000000ff1a00020b */ /* 0x000ff60003f22000 */
[----:B------:R-:W-:Y:S02]  /*5600*/  @!UPT UIADD3 URZ, UPT, UPT, URZ, URZ, URZ ;  /* 0x000000fffffff290 */ /* 0x000fe4000fffe0ff */
.L_x_103:
[----:B------:R-:W-:Y:S01]  /*5610*/  ULEA UR4, UR12, UR24, 0x3 ;  /* 0x000000180c047291 */ /* 0x000fe2000f8e18ff */
[----:B------:R-:W-:Y:S02]  /*5620*/  SHF.L.U32 R9, R15, 0x1f, RZ ;  /* 0x0000001f0f097819 */ /* 0x000fe400000006ff */
[----:B------:R-:W-:Y:S04]  /*5630*/  ELECT P0, URZ, PT ;  /* 0x0000000000ff782f */ /* 0x000fe80003800000 */
[----:B------:R-:W-:Y:S02]  /*5640*/  PLOP3.LUT P1, PT, P1, P0, PT, 0xf2, 0x2f ;  /* 0x00000000002f781c */ /* 0x000fe40000f21e72 */
[----:B------:R-:W2:Y:S11]  /*5650*/  SYNCS.PHASECHK.TRANS64.TRYWAIT P2, [UR4+0x1b8], R9 ;  /* 0x0001b809ff0075a7 */ /* 0x000eb60008041104 */
[----:B------:R-:W-:Y:S05]  /*5660*/  @!P1 IADD3 R8, P0, PT, R16, 0x580, RZ ;  /* 0x0000058010089810 */ /* 0x000fea0007f1e0ff */
[----:B-1----:R-:W-:Y:S01]  /*5670*/  @!P1 IMAD.X R6, RZ, RZ, R17, P0 ;  /* 0x000000ffff069224 */ /* 0x002fe200000e0611 */
[----:B--2---:R-:W-:Y:S07]  /*5680*/  @!P2 BRA `(.L_x_104) ;  /* 0x0000003c0014a947 */ /* 0x004fee0003800000 */
.L_x_219:
[----:B------:R-:W-:Y:S01]  /*5690*/  @!P1 R2UR UR7, R6 ;  /* 0x00000000060792ca */ /* 0x000fe200000e0000 */
[----:B------:R-:W-:Y:S01]  /*56a0*/  UIADD3 UR5, UPT, UPT, UR12, 0x1, URZ ;  /* 0x000000010c057890 */ /* 0x000fe2000fffe0ff */
[----:B------:R-:W-:Y:S01]  /*56b0*/  @!P1 R2UR UR6, R8 ;  /* 0x00000000080692ca */ /* 0x000fe200000e0000 */
[----:B------:R-:W-:Y:S01]  /*56c0*/  UIADD3 UR9, UPT, UPT, UR4, 0x1a0, URZ ;  /* 0x000001a004097890 */ /* 0x000fe2000fffe0ff */
[----:B------:R-:W-:Y:S01]  /*56d0*/  @!P1 IMAD.MOV.U32 R6, RZ, RZ, 0x1000 ;  /* 0x00001000ff069424 */ /* 0x000fe200078e00ff */
[----:B------:R-:W-:Y:S01]  /*56e0*/  UISETP.NE.AND UP0, UPT, UR5, 0x3, UPT ;  /* 0x000000030500788c */ /* 0x000fe2000bf05270 */
[----:B------:R-:W-:Y:S01]  /*56f0*/  VIADD R14, R14, 0x1 ;  /* 0x000000010e0e7836 */ /* 0x000fe20000000000 */
[----:B------:R-:W-:Y:S01]  /*5700*/  UMOV UR22, 0x0 ;  /* 0x0000000000167882 */ /* 0x000fe20000000000 */
[----:B------:R-:W-:Y:S01]  /*5710*/  UMOV UR23, 0x10000000 ;  /* 0x1000000000177882 */ /* 0x000fe20000000000 */
[----:B------:R-:W-:Y:S04]  /*5720*/  UPRMT UR20, UR54, 0x654, UR9 ;  /* 0x0000065436147896 */ /* 0x000fe80008000009 */
[----:B-1----:R-:W-:Y:S01]  /*5730*/  IMAD.U32 R9, RZ, RZ, UR7 ;  /* 0x00000007ff097e24 */ /* 0x002fe2000f8e00ff */
[----:B------:R-:W-:Y:S01]  /*5740*/  USEL UR7, URZ, 0x1, UP0 ;  /* 0x00000001ff077887 */ /* 0x000fe20008000000 */
[----:B------:R-:W-:Y:S01]  /*5750*/  IMAD.U32 R8, RZ, RZ, UR6 ;  /* 0x00000006ff087e24 */ /* 0x000fe2000f8e00ff */
[----:B------:R-:W-:Y:S02]  /*5760*/  USEL UR6, UR5, URZ, UP0 ;  /* 0x000000ff05067287 */ /* 0x000fe40008000000 */
[----:B------:R-:W-:Y:S01]  /*5770*/  VOTEU.ALL UP0, P1 ;  /* 0x0000000000ff7886 */ /* 0x000fe20000800000 */
[----:B------:R-:W-:Y:S02]  /*5780*/  @!P1 R2UR UR19, R9 ;  /* 0x00000000091392ca */ /* 0x000fe400000e0000 */
[----:B------:R-:W-:Y:S02]  /*5790*/  @!P1 R2UR UR18, R8 ;  /* 0x00000000081292ca */ /* 0x000fe400000e0000 */
[----:B------:R-:W-:Y:S01]  /*57a0*/  @!UP0 ULEA UR5, UR12, UR24, 0xc ;  /* 0x000000180c058291 */ /* 0x000fe2000f8e60ff */
[----:B------:R-:W-:Y:S02]  /*57b0*/  LOP3.LUT R15, R15, UR7, RZ, 0x3c, !PT ;  /* 0x000000070f0f7c12 */ /* 0x000fe4000f8e3cff */
[----:B------:R-:W-:Y:S01]  /*57c0*/  UMOV UR12, UR36 ;  /* 0x00000024000c7c82 */ /* 0x000fe20008000000 */
[----:B------:R-:W-:Y:S01]  /*57d0*/  @!UP0 UIADD3 UR8, UPT, UPT, UR5, 0x400, URZ ;  /* 0x0000040005088890 */ /* 0x000fe2000fffe0ff */
[----:B------:R-:W-:Y:S01]  /*57e0*/  SHF.L.U32 R0, R15, 0x1f, RZ ;  /* 0x0000001f0f007819 */ /* 0x000fe200000006ff */
[----:B------:R-:W-:Y:S01]  /*57f0*/  VOTEU.ALL UP0, P1 ;  /* 0x0000000000ff7886 */ /* 0x000fe20000800000 */
[----:B------:R-:W-:Y:S06]  /*5800*/  ULEA UR5, UR6, UR24, 0x3 ;  /* 0x0000001806057291 */ /* 0x000fec000f8e18ff */
[----:B------:R1:W-:Y:S01]  /*5810*/  @!UP0 UTMALDG.3D [UR8], [UR18], desc[UR22] ;  /* 0x00001608120085b4 */ /* 0x0003e20008011000 */
[----:B------:R1:W-:Y:S01]  /*5820*/  @!P1 SYNCS.ARRIVE.TRANS64.RED.A0TR RZ, [UR4+0x1a0], R6 ;  /* 0x0001a006ffff99a7 */ /* 0x0003e20008300404 */
[----:B------:R-:W-:Y:S01]  /*5830*/  SYNCS.ARRIVE.TRANS64.RED.A1T0 RZ, [UR20], RZ ;  /* 0x000000ffffff79a7 */ /* 0x000fe20008100414 */
[----:B------:R-:W2:Y:S02]  /*5840*/  SYNCS.PHASECHK.TRANS64.TRYWAIT P0, [UR5+0x1b8], R0 ;  /* 0x0001b800ff0075a7 */ /* 0x000ea40008001105 */
[----:B-12---:R-:W-:Y:S05]  /*5850*/  @!P0 BRA `(.L_x_105) ;  /* 0x0000003800b88947 */ /* 0x006fea0003800000 */
.L_x_221:
[----:B------:R-:W-:Y:S01]  /*5860*/  UIADD3 UR9, UPT, UPT, UR5, 0x1a0, URZ ;  /* 0x000001a005097890 */ /* 0x000fe2000fffe0ff */
[----:B-1----:R-:W-:Y:S01]  /*5870*/  @!P1 IADD3 R6, P0, PT, R16, 0x580, RZ ;  /* 0x0000058010069810 */ /* 0x002fe20007f1e0ff */
[----:B------:R-:W-:Y:S01]  /*5880*/  UPLOP3.LUT UP3, UPT, UPT, UPT, UPT, 0x80, 0x8 ;  /* 0x000000000008789c */ /* 0x000fe20003f6f070 */
[----:B------:R-:W-:Y:S01]  /*5890*/  R2UR UR23, R47 ;  /* 0x000000002f1772ca */ /* 0x000fe200000e0000 */
[----:B------:R-:W-:Y:S01]  /*58a0*/  UMOV UR20, 0x0 ;  /* 0x0000000000147882 */ /* 0x000fe20000000000 */
[----:B------:R-:W-:Y:S01]  /*58b0*/  @!P1 R2UR UR7, R6 ;  /* 0x00000000060792ca */ /* 0x000fe200000e0000 */
[----:B------:R-:W-:Y:S01]  /*58c0*/  @!P1 IMAD.X R0, RZ, RZ, R17, P0 ;  /* 0x000000ffff009224 */ /* 0x000fe200000e0611 */
[----:B------:R-:W-:Y:S01]  /*58d0*/  UMOV UR21, 0x10000000 ;  /* 0x1000000000157882 */ /* 0x000fe20000000000 */
[----:B------:R-:W-:Y:S01]  /*58e0*/  UMOV UR12, UR36 ;  /* 0x00000024000c7c82 */ /* 0x000fe20008000000 */
[----:B------:R-:W-:Y:S01]  /*58f0*/  VOTEU.ALL UP0, P1 ;  /* 0x0000000000ff7886 */ /* 0x000fe20000800000 */
[----:B------:R-:W-:Y:S01]  /*5900*/  R2UR UR22, R48 ;  /* 0x00000000301672ca */ /* 0x000fe200000e0000 */
[----:B------:R-:W-:Y:S01]  /*5910*/  UMOV UR36, UR25 ;  /* 0x0000001900247c82 */ /* 0x000fe20008000000 */
[----:B------:R-:W-:Y:S02]  /*5920*/  @!P1 R2UR UR4, R0 ;  /* 0x00000000000492ca */ /* 0x000fe400000e0000 */
[----:B------:R-:W-:Y:S01]  /*5930*/  @!UP0 UIADD3 UR10, UPT, UPT, UR10, 0x20, URZ ;  /* 0x000000200a0a8890 */ /* 0x000fe2000fffe0ff */
[C---:B------:R-:W-:Y:S01]  /*5940*/  ISETP.NE.AND P0, PT, R14.reuse, 0x2, PT ;  /* 0x000000020e00780c */ /* 0x040fe20003f05270 */
[----:B------:R-:W-:Y:S02]  /*5950*/  UIADD3 UR30, UPT, UPT, UR13, UR23, URZ ;  /* 0x000000170d1e7290 */ /* 0x000fe4000fffe0ff */
[----:B------:R-:W-:Y:S01]  /*5960*/  IMAD.U32 R8, RZ, RZ, UR7 ;  /* 0x00000007ff087e24 */ /* 0x000fe2000f8e00ff */
[----:B------:R-:W-:Y:S02]  /*5970*/  SEL R0, RZ, 0x1, P0 ;  /* 0x00000001ff007807 */ /* 0x000fe40000000000 */
[----:B------:R-:W-:Y:S02]  /*5980*/  SEL R14, R14, RZ, P0 ;  /* 0x000000ff0e0e7207 */ /* 0x000fe40000000000 */
[----:B------:R-:W-:Y:S01]  /*5990*/  @!P1 R2UR UR18, R8 ;  /* 0x00000000081292ca */ /* 0x000fe200000e0000 */
[----:B------:R-:W-:Y:S01]  /*59a0*/  UIADD3 UR26, UPT, UPT, UR14, UR22, URZ ;  /* 0x000000160e1a7290 */ /* 0x000fe2000fffe0ff */
[----:B------:R-:W-:Y:S01]  /*59b0*/  IMAD.U32 R9, RZ, RZ, UR4 ;  /* 0x00000004ff097e24 */ /* 0x000fe2000f8e00ff */
[----:B------:R-:W-:Y:S01]  /*59c0*/  @!UP0 ULEA UR4, UR6, UR24, 0xc ;  /* 0x0000001806048291 */ /* 0x000fe2000f8e60ff */
[----:B------:R-:W-:Y:S03]  /*59d0*/  LOP3.LUT R13, R13, R0, RZ, 0x3c, !PT ;  /* 0x000000000d0d7212 */ /* 0x000fe600078e3cff */
[----:B------:R-:W-:Y:S01]  /*59e0*/  @!P1 R2UR UR19, R9 ;  /* 0x00000000091392ca */ /* 0x000fe200000e0000 */
[----:B------:R-:W-:Y:S01]  /*59f0*/  @!UP0 UIADD3 UR8, UPT, UPT, UR4, 0x400, URZ ;  /* 0x0000040004088890 */ /* 0x000fe2000fffe0ff */
[----:B------:R-:W-:Y:S01]  /*5a00*/  VOTEU.ALL UP0, P1 ;  /* 0x0000000000ff7886 */ /* 0x000fe20000800000 */
[----:B------:R-:W-:Y:S10]  /*5a10*/  UPRMT UR4, UR54, 0x654, UR9 ;  /* 0x0000065436047896 */ /* 0x000ff40008000009 */
[----:B------:R1:W-:Y:S01]  /*5a20*/  @!UP0 UTMALDG.3D [UR8], [UR18], desc[UR20] ;  /* 0x00001408120085b4 */ /* 0x0003e20008011000 */
[----:B------:R3:W-:Y:S01]  /*5a30*/  @!P1 SYNCS.ARRIVE.TRANS64.RED.A0TR RZ, [UR5+0x1a0], R7 ;  /* 0x0001a007ffff99a7 */ /* 0x0007e20008300405 */
[----:B------:R-:W-:Y:S01]  /*5a40*/  SYNCS.ARRIVE.TRANS64.RED.A1T0 RZ, [UR4], RZ ;  /* 0x000000ffffff79a7 */ /* 0x000fe20008100404 */
[----:B------:R-:W-:Y:S04]  /*5a50*/  UIADD3 UR4, UPT, UPT, UR6, 0x1, URZ ;  /* 0x0000000106047890 */ /* 0x000fe8000fffe0ff */
[----:B------:R-:W-:Y:S04]  /*5a60*/  UISETP.NE.AND UP0, UPT, UR4, 0x3, UPT ;  /* 0x000000030400788c */ /* 0x000fe8000bf05270 */
[----:B------:R-:W-:Y:S06]  /*5a70*/  USEL UR5, URZ, 0x1, UP0 ;  /* 0x00000001ff057887 */ /* 0x000fec0008000000 */
[----:B------:R-:W-:Y:S01]  /*5a80*/  LOP3.LUT R15, R15, UR5, RZ, 0x3c, !PT ;  /* 0x000000050f0f7c12 */ /* 0x000fe2000f8e3cff */
[----:B-1----:R-:W-:Y:S01]  /*5a90*/  USEL UR12, UR4, URZ, UP0 ;  /* 0x000000ff040c7287 */ /* 0x002fe20008000000 */
[----:B------:R-:W-:Y:S11]  /*5aa0*/  BRA.U UP1, `(.L_x_106) ;  /* 0xfffffff101f07547 */ /* 0x000ff6000b83ffff */
[----:B------:R-:W-:Y:S01]  /*5ab0*/  UIADD3 UR24, UPT, UPT, UR24, 0x1b8, URZ ;  /* 0x000001b818187890 */ /* 0x000fe2000fffe0ff */
[----:B----4-:R-:W-:-:S03]  /*5ac0*/  SHF.L.U32 R2, R15, 0x1f, RZ ;  /* 0x0000001f0f027819 */ /* 0x010fc600000006ff */
[----:B------:R-:W-:-:S09]  /*5ad0*/  ULEA UR4, UR12, UR24, 0x3 ;  /* 0x000000180c047291 */ /* 0x000fd2000f8e18ff */
[----:B------:R-:W1:Y:S02]  /*5ae0*/  SYNCS.PHASECHK.TRANS64.TRYWAIT P0, [UR4], R2 ;  /* 0x00000002ff0075a7 */ /* 0x000e640008001104 */
[----:B-1----:R-:W-:Y:S05]  /*5af0*/  @!P0 BRA `(.L_x_107) ;  /* 0x0000003800288947 */ /* 0x002fea0003800000 */
.L_x_223:
        /* <DEDUP_REMOVED lines=9> */
.L_x_225:
[----:B------:R-:W-:-:S04]  /*5b90*/  UIADD3 UR4, UPT, UPT, UR4, 0x1, URZ ;  /* 0x0000000104047890 */ /* 0x000fc8000fffe0ff */
[----:B------:R-:W-:-:S04]  /*5ba0*/  UISETP.NE.AND UP0, UPT, UR4, 0x3, UPT ;  /* 0x000000030400788c */ /* 0x000fc8000bf05270 */
[----:B------:R-:W-:Y:S02]  /*5bb0*/  USEL UR5, URZ, 0x1, UP0 ;  /* 0x00000001ff057887 */ /* 0x000fe40008000000 */
[----:B------:R-:W-:-:S04]  /*5bc0*/  USEL UR4, UR4, URZ, UP0 ;  /* 0x000000ff04047287 */ /* 0x000fc80008000000 */
[----:B------:R-:W-:Y:S01]  /*5bd0*/  ULEA UR4, UR4, UR24, 0x3 ;  /* 0x0000001804047291 */ /* 0x000fe2000f8e18ff */
[----:B-1----:R-:W-:-:S04]  /*5be0*/  LOP3.LUT R2, R15, UR5, RZ, 0x3c, !PT ;  /* 0x000000050f027c12 */ /* 0x002fc8000f8e3cff */
[----:B------:R-:W-:Y:S01]  /*5bf0*/  SHF.L.U32 R2, R2, 0x1f, RZ ;  /* 0x0000001f02027819 */ /* 0x000fe200000006ff */
[----:B------:R-:W-:-:S07]  /*5c00*/  IMAD.U32 R0, RZ, RZ, UR4 ;  /* 0x00000004ff007e24 */ /* 0x000fce000f8e00ff */
.L_x_109:
[----:B-1----:R1:W2:Y:S02]  /*5c10*/  SYNCS.PHASECHK.TRANS64.TRYWAIT P0, [R0+URZ], R2 ;  /* 0x00000002000075a7 */ /* 0x0022a400080011ff */
[----:B--2---:R-:W-:Y:S05]  /*5c20*/  @!P0 NANOSLEEP.SYNCS 0x989680 ;  /* 0x009896800000895d */ /* 0x004fea0003900000 */
[----:B------:R-:W2:Y:S02]  /*5c30*/  @!P0 SYNCS.PHASECHK.TRANS64 P0, [R0+URZ], R2 ;  /* 0x00000002000085a7 */ /* 0x000ea400080010ff */
[----:B--2---:R-:W-:Y:S05]  /*5c40*/  @P0 EXIT ;  /* 0x000000000000094d */ /* 0x004fea0003800000 */
[----:B------:R-:W-:Y:S05]  /*5c50*/  BRA `(.L_x_109) ;  /* 0xfffffffc00ec7947 */ /* 0x000fea000383ffff */
.L_x_97:
[----:B------:R-:W-:-:S06]  /*5c60*/  UISETP.GE.AND UP0, UPT, UR22, 0x4, UPT ;  /* 0x000000041600788c */ /* 0x000fcc000bf06270 */
[----:B------:R-:W-:-:S13]  /*5c70*/  PLOP3.LUT P0, PT, PT, PT, UP0, 0x80, 0x8 ;  /* 0x000000000008781c */ /* 0x000fda0003f0f008 */
[----:B------:R-:W-:Y:S05]  /*5c80*/  @!P0 EXIT ;  /* 0x000000000000894d */ /* 0x000fea0003800000 */
[----:B------:R-:W-:Y:S01]  /*5c90*/  BAR.SYNC.DEFER_BLOCKING 0x6, 0xa0 ;  /* 0x0182800000007b1d */ /* 0x000fe20000010000 */
[C---:B------:R-:W-:Y:S01]  /*5ca0*/  IMAD.SHL.U32 R3, R55.reuse, 0x20, RZ ;  /* 0x0000002037037824 */ /* 0x040fe200078e00ff */
[C---:B------:R-:W-:Y:S01]  /*5cb0*/  LOP3.LUT P0, RZ, R55.reuse, 0x4, RZ, 0xc0, !PT ;  /* 0x0000000437ff7812 */ /* 0x040fe2000780c0ff */
[C---:B------:R-:W-:Y:S01]  /*5cc0*/  IMAD.SHL.U32 R2, R55.reuse, 0x10, RZ ;  /* 0x0000001037027824 */ /* 0x040fe200078e00ff */
[----:B------:R-:W-:Y:S01]  /*5cd0*/  CS2R R52, SRZ ;  /* 0x0000000000347805 */ /* 0x000fe2000001ff00 */
[----:B------:R-:W-:Y:S01]  /*5ce0*/  IMAD.SHL.U32 R44, R55, 0x4, RZ ;  /* 0x00000004372c7824 */ /* 0x000fe200078e00ff */
[----:B------:R-:W-:Y:S01]  /*5cf0*/  UMOV UR44, 0x400 ;  /* 0x00000400002c7882 */ /* 0x000fe20000000000 */
[----:B------:R-:W1:Y:S01]  /*5d00*/  LDCU.64 UR4, c[0x0][0x890] ;  /* 0x00011200ff0477ac */ /* 0x000e620008000a00 */
[----:B------:R-:W2:Y:S01]  /*5d10*/  LDC.64 R42, c[0x0][0x8b0] ;  /* 0x00022c00ff2a7b82 */ /* 0x000ea20000000a00 */
[----:B------:R-:W-:Y:S01]  /*5d20*/  LOP3.LUT R4, R3, 0xc0, RZ, 0xc0, !PT ;  /* 0x000000c003047812 */ /* 0x000fe200078ec0ff */
[----:B------:R-:W-:Y:S01]  /*5d30*/  IMAD.U32 R23, R55, 0x10000, RZ ;  /* 0x0001000037177824 */ /* 0x000fe200078e00ff */
[----:B------:R-:W-:Y:S01]  /*5d40*/  ULEA UR44, UR54, UR44, 0x18 ;  /* 0x0000002c362c7291 */ /* 0x000fe2000f8ec0ff */
[----:B------:R-:W-:Y:S01]  /*5d50*/  LOP3.LUT R2, R2, 0x600, RZ, 0xc0, !PT ;  /* 0x0000060002027812 */ /* 0x000fe200078ec0ff */
[----:B------:R-:W-:Y:S01]  /*5d60*/  IMAD.MOV.U32 R54, RZ, RZ, 0x10 ;  /* 0x00000010ff367424 */ /* 0x000fe200078e00ff */
[----:B------:R-:W-:Y:S01]  /*5d70*/  LOP3.LUT R44, R4, 0x18, R44, 0xf8, !PT ;  /* 0x00000018042c7812 */ /* 0x000fe200078ef82c */
[----:B------:R-:W-:Y:S01]  /*5d80*/  IMAD.MOV.U32 R22, RZ, RZ, RZ ;  /* 0x000000ffff167224 */ /* 0x000fe200078e00ff */
[----:B------:R-:W3:Y:S01]  /*5d90*/  LDC.64 R40, c[0x0][0x8a8] ;  /* 0x00022a00ff287b82 */ /* 0x000ee20000000a00 */
[----:B------:R-:W-:Y:S01]  /*5da0*/  SHF.R.U32.HI R4, RZ, 0x1, R55 ;  /* 0x00000001ff047819 */ /* 0x000fe20000011637 */
[----:B------:R-:W-:Y:S01]  /*5db0*/  IMAD.MOV.U32 R51, RZ, RZ, RZ ;  /* 0x000000ffff337224 */ /* 0x000fe200078e00ff */
[----:B------:R-:W-:Y:S01]  /*5dc0*/  LOP3.LUT R2, R2, 0x20, R3, 0xf8, !PT ;  /* 0x0000002002027812 */ /* 0x000fe200078ef803 */
[----:B------:R-:W4:Y:S01]  /*5dd0*/  LDCU UR63, c[0x0][0x370] ;  /* 0x00006e00ff3f77ac */ /* 0x000f220008000800 */
[----:B------:R-:W-:-:S02]  /*5de0*/  LOP3.LUT R23, R23, 0x600000, RZ, 0xc0, !PT ;  /* 0x0060000017177812 */ /* 0x000fc400078ec0ff */
[----:B------:R-:W-:Y:S01]  /*5df0*/  LOP3.LUT R44, R44, 0x8, R4, 0x78, !PT ;  /* 0x000000082c2c7812 */ /* 0x000fe200078e7804 */
[----:B------:R-:W4:Y:S01]  /*5e00*/  LDS R0, [UR44+0x290] ;  /* 0x0002902cff007984 */ /* 0x000f220008000800 */
[----:B-1----:R-:W-:Y:S01]  /*5e10*/  IMAD.U32 R57, RZ, RZ, UR4 ;  /* 0x00000004ff397e24 */ /* 0x002fe2000f8e00ff */
[----:B------:R-:W-:Y:S01]  /*5e20*/  UIADD3 UR4, UPT, UPT, UR44, 0x400, URZ ;  /* 0x000004002c047890 */ /* 0x000fe2000fffe0ff */
[----:B------:R-:W-:Y:S01]  /*5e30*/  LOP3.LUT R2, R2, 0x100, R3, 0xf8, !PT ;  /* 0x0000010002027812 */ /* 0x000fe200078ef803 */
[----:B------:R-:W-:Y:S01]  /*5e40*/  IMAD.U32 R56, RZ, RZ, UR5 ;  /* 0x00000005ff387e24 */ /* 0x000fe2000f8e00ff */
[----:B------:R-:W-:Y:S01]  /*5e50*/  LOP3.LUT R55, R55, 0x60, RZ, 0xc0, !PT ;  /* 0x0000006037377812 */ /* 0x000fe200078ec0ff */
[----:B------:R-:W1:Y:S01]  /*5e60*/  LDCU UR41, c[0x0][0xb0c] ;  /* 0x00016180ff2977ac */ /* 0x000e620008000800 */
[----:B------:R-:W-:Y:S01]  /*5e70*/  LOP3.LUT R44, R2, R44, RZ, 0xfc, !PT ;  /* 0x0000002c022c7212 */ /* 0x000fe200078efcff */
[----:B------:R-:W-:Y:S01]  /*5e80*/  IMAD.U32 R59, RZ, RZ, UR4 ;  /* 0x00000004ff3b7e24 */ /* 0x000fe2000f8e00ff */
[----:B------:R-:W-:Y:S01]  /*5e90*/  SEL R54, R54, 0xfffffff0, !P0 ;  /* 0xfffffff036367807 */ /* 0x000fe20004000000 */
[----:B------:R-:W1:Y:S01]  /*5ea0*/  LDCU UR39, c[0x0][0xb30] ;  /* 0x00016600ff2777ac */ /* 0x000e620008000800 */
[----:B------:R-:W1:Y:S01]  /*5eb0*/  LDCU.64 UR60, c[0x0][0x888] ;  /* 0x00011100ff3c77ac */ /* 0x000e620008000a00 */
[----:B------:R-:W1:Y:S01]  /*5ec0*/  LDCU.64 UR42, c[0x0][0xb28] ;  /* 0x00016500ff2a77ac */ /* 0x000e620008000a00 */
[----:B------:R-:W1:Y:S01]  /*5ed0*/  LDCU.128 UR56, c[0x0][0xb10] ;  /* 0x00016200ff3877ac */ /* 0x000e620008000c00 */
[----:B------:R-:W1:Y:S01]  /*5ee0*/  LDCU UR62, c[0x0][0x374] ;  /* 0x00006e80ff3e77ac */ /* 0x000e620008000800 */
[----:B------:R-:W-:Y:S01]  /*5ef0*/  UMOV UR55, 0x1 ;  /* 0x0000000100377882 */ /* 0x000fe20000000000 */
[----:B------:R-:W-:Y:S01]  /*5f00*/  UMOV UR46, URZ ;  /* 0x000000ff002e7c82 */ /* 0x000fe20008000000 */
[----:B------:R-:W-:Y:S01]  /*5f10*/  UMOV UR53, URZ ;  /* 0x000000ff00357c82 */ /* 0x000fe20008000000 */
[----:B------:R-:W-:Y:S01]  /*5f20*/  UMOV UR52, URZ ;  /* 0x000000ff00347c82 */ /* 0x000fe20008000000 */
[----:B-1234-:R-:W-:-:S07]  /*5f30*/  IMAD.IADD R23, R0, 0x1, R23 ;  /* 0x0000000100177824 */ /* 0x01efce00078e0217 */
.L_x_140:
[C---:B------:R-:W-:Y:S02]  /*5f40*/  LEA R0, R51.reuse, UR44, 0x3 ;  /* 0x0000002c33007c11 */ /* 0x040fe4000f8e18ff */
[----:B------:R-:W-:Y:S02]  /*5f50*/  SHF.L.U32 R2, R52, 0x1f, RZ ;  /* 0x0000001f34027819 */ /* 0x000fe400000006ff */
[----:B-1----:R-:W-:Y:S02]  /*5f60*/  LEA R4, R51, UR44, 0x4 ;  /* 0x0000002c33047c11 */ /* 0x002fe4000f8e20ff */
[----:B------:R-:W1:Y:S02]  /*5f70*/  SYNCS.PHASECHK.TRANS64.TRYWAIT P0, [R0+URZ+0x1e0], R2 ;  /* 0x0001e002000075a7 */ /* 0x000e6400080011ff */
[----:B-1----:R-:W-:Y:S05]  /*5f80*/  @!P0 BRA `(.L_x_110) ;  /* 0x0000003400348947 */ /* 0x002fea0003800000 */
.L_x_226:
[----:B------:R-:W-:Y:S01]  /*5f90*/  R2UR UR7, R58 ;  /* 0x000000003a0772ca */ /* 0x000fe200000e0000 */
[----:B------:R-:W2:Y:S01]  /*5fa0*/  LDS.128 R4, [R4+0x270] ;  /* 0x0002700004047984 */ /* 0x000ea20000000c00 */
[----:B-1----:R-:W-:Y:S01]  /*5fb0*/  VIADD R0, R0, 0x1f0 ;  /* 0x000001f000007836 */ /* 0x002fe20000000000 */
[----:B------:R-:W-:Y:S04]  /*5fc0*/  UISETP.GE.AND UP0, UPT, UR40, 0x1, UPT ;  /* 0x000000012800788c */ /* 0x000fe8000bf06270 */
[----:B------:R-:W-:Y:S01]  /*5fd0*/  PRMT R0, RZ, 0x654, R0 ;  /* 0x00000654ff007816 */ /* 0x000fe20000000000 */
[----:B------:R-:W-:Y:S01]  /*5fe0*/  @!PT LDS RZ, [RZ] ;  /* 0x00000000fffff984 */ /* 0x000fe20000000800 */
[----:B------:R-:W-:Y:S01]  /*5ff0*/  @!PT LDS RZ, [RZ] ;  /* 0x00000000fffff984 */ /* 0x000fe20000000800 */
[----:B------:R-:W-:Y:S01]  /*6000*/  @!PT LDS RZ, [RZ] ;  /* 0x00000000fffff984 */ /* 0x000fe20000000800 */
[----:B------:R-:W-:Y:S01]  /*6010*/  @!PT LDS RZ, [RZ] ;  /* 0x00000000fffff984 */ /* 0x000fe20000000800 */
[----:B------:R1:W-:Y:S06]  /*6020*/  MEMBAR.ALL.CTA ;  /* 0x0000000000007992 */ /* 0x0003ec0000008000 */
[----:B-1----:R-:W1:Y:S02]  /*6030*/  FENCE.VIEW.ASYNC.S ;  /* 0x00000000000073c6 */ /* 0x002e640000000000 */
[----:B-1----:R1:W-:Y:S01]  /*6040*/  SYNCS.ARRIVE.TRANS64.RED.A1T0 RZ, [R0+URZ], RZ ;  /* 0x000000ff00ff79a7 */ /* 0x0023e200081004ff */
[----:B--2---:R-:W-:Y:S11]  /*6050*/  LOP3.LUT P0, RZ, R6, 0x1, RZ, 0xc0, !PT ;  /* 0x0000000106ff7812 */ /* 0x004ff6000780c0ff */
[----:B------:R-:W-:Y:S02]  /*6060*/  @!UPT UIADD3 URZ, UPT, UPT, URZ, URZ, URZ ;  /* 0x000000fffffff290 */ /* 0x000fe4000fffe0ff */
[----:B------:R-:W-:Y:S01]  /*6070*/  VOTEU.ANY UP1, P0 ;  /* 0x0000000000ff7886 */ /* 0x000fe20000020100 */
[----:B------:R-:W-:Y:S01]  /*6080*/  PLOP3.LUT P0, PT, PT, PT, UP1, 0x80, 0x8 ;  /* 0x000000000008781c */ /* 0x000fe20003f0f018 */
[----:B------:R-:W-:Y:S06]  /*6090*/  UP2UR UR4, UPR, URZ, 0x2 ;  /* 0x00000002ff047883 */ /* 0x000fec0008000000 */
[----:B------:R-:W-:Y:S06]  /*60a0*/  IMAD.U32 R60, RZ, RZ, UR4 ;  /* 0x00000004ff3c7e24 */ /* 0x000fec000f8e00ff */
[----:B------:R-:W-:Y:S02]  /*60b0*/  @P0 SHF.R.U32.HI R2, RZ, 0x10, R5 ;  /* 0x00000010ff020819 */ /* 0x000fe40000011605 */
[----:B------:R-:W-:Y:S02]  /*60c0*/  @P0 MOV R3, R4 ;  /* 0x0000000400030202 */ /* 0x000fe40000000f00 */
[----:B------:R-:W-:Y:S02]  /*60d0*/  @P0 R2UR UR4, R2 ;  /* 0x00000000020402ca */ /* 0x000fe400000e0000 */
[----:B------:R-:W-:Y:S02]  /*60e0*/  @P0 LOP3.LUT R4, R5, 0xffff, RZ, 0xc0, !PT ;  /* 0x0000ffff05040812 */ /* 0x000fe400078ec0ff */
[----:B------:R-:W-:Y:S02]  /*60f0*/  @P0 R2UR UR6, R3 ;  /* 0x00000000030602ca */ /* 0x000fe400000e0000 */
[----:B------:R-:W-:Y:S07]  /*6100*/  @P0 R2UR UR5, R4 ;  /* 0x00000000040502ca */ /* 0x000fee00000e0000 */
[----:B------:R-:W-:Y:S02]  /*6110*/  @UP1 UMOV UR7, UR4 ;  /* 0x0000000400071c82 */ /* 0x000fe40008000000 */
[----:B------:R-:W-:Y:S02]  /*6120*/  IMAD.U32 R58, RZ, RZ, UR7 ;  /* 0x00000007ff3a7e24 */ /* 0x000fe4000f8e00ff */
[----:B------:R-:W-:Y:S02]  /*6130*/  @UP1 UMOV UR38, UR6 ;  /* 0x0000000600261c82 */ /* 0x000fe40008000000 */
[----:B------:R-:W-:Y:S01]  /*6140*/  @UP1 UMOV UR37, UR5 ;  /* 0x0000000500251c82 */ /* 0x000fe20008000000 */
[----:B-1----:R-:W-:Y:S05]  /*6150*/  BRA.U !UP0, `(.L_x_111) ;  /* 0x0000000108cc7547 */ /* 0x002fea000b800000 */
[----:B------:R-:W1:Y:S01]  /*6160*/  LDCU UR12, c[0x0][0xb20] ;  /* 0x00016400ff0c77ac */ /* 0x000e620008000800 */
[----:B------:R-:W-:Y:S02]  /*6170*/  UIMAD.WIDE.U32 UR4, UR62, UR59, URZ ;  /* 0x0000003b3e0472a5 */ /* 0x000fe4000f8e00ff */
[----:B------:R-:W-:Y:S02]  /*6180*/  UIMAD.WIDE.U32 UR6, UR63, UR56, URZ ;  /* 0x000000383f0672a5 */ /* 0x000fe4000f8e00ff */
[----:B------:R-:W-:Y:S02]  /*6190*/  UISETP.NE.AND UP0, UPT, UR58, 0x1, UPT ;  /* 0x000000013a00788c */ /* 0x000fe4000bf05270 */
[----:B------:R-:W-:Y:S02]  /*61a0*/  UIMAD.WIDE.U32 UR8, UR37, UR59, URZ ;  /* 0x0000003b250872a5 */ /* 0x000fe4000f8e00ff */
[----:B------:R-:W-:Y:S02]  /*61b0*/  UIMAD.WIDE.U32 UR10, UR38, UR56, URZ ;  /* 0x00000038260a72a5 */ /* 0x000fe4000f8e00ff */
[----:B------:R-:W-:Y:S02]  /*61c0*/  UISETP.NE.AND UP1, UPT, UR41, 0x1, UPT ;  /* 0x000000012900788c */ /* 0x000fe4000bf25270 */
[----:B------:R-:W-:Y:S01]  /*61d0*/  UISETP.NE.AND UP2, UPT, UR40, 0x1, UPT ;  /* 0x000000012800788c */ /* 0x000fe2000bf45270 */
[----:B------:R-:W-:Y:S02]  /*61e0*/  UMOV UR4, UR5 ;  /* 0x0000000500047c82 */ /* 0x000fe40008000000 */
[----:B-1----:R-:W-:Y:S03]  /*61f0*/  USHF.R.U32.HI UR5, URZ, UR12, UR4 ;  /* 0x0000000cff057299 */ /* 0x002fe60008011604 */
[----:B------:R-:W-:Y:S02]  /*6200*/  UMOV UR4, UR7 ;  /* 0x0000000700047c82 */ /* 0x000fe40008000000 */
[----:B------:R-:W-:Y:S02]  /*6210*/  USHF.R.U32.HI UR7, URZ, UR57, UR4 ;  /* 0x00000039ff077299 */ /* 0x000fe40008011604 */
[----:B------:R-:W-:Y:S02]  /*6220*/  USEL UR4, UR62, UR5, !UP0 ;  /* 0x000000053e047287 */ /* 0x000fe4000c000000 */
[----:B------:R-:W-:Y:S01]  /*6230*/  USEL UR7, UR63, UR7, !UP1 ;  /* 0x000000073f077287 */ /* 0x000fe2000c800000 */
[----:B------:R-:W-:Y:S01]  /*6240*/  UMOV UR5, UR9 ;  /* 0x0000000900057c82 */ /* 0x000fe20008000000 */
[----:B------:R-:W-:Y:S02]  /*6250*/  UIMAD.WIDE.U32 UR8, UR4, UR42, URZ ;  /* 0x0000002a040872a5 */ /* 0x000fe4000f8e00ff */
[----:B------:R-:W-:Y:S03]  /*6260*/  USHF.R.U32.HI UR6, URZ, UR12, UR5 ;  /* 0x0000000cff067299 */ /* 0x000fe60008011605 */
[----:B------:R-:W-:Y:S01]  /*6270*/  UMOV UR5, UR11 ;  /* 0x0000000b00057c82 */ /* 0x000fe20008000000 */
[----:B------:R-:W-:Y:S02]  /*6280*/  UIMAD.WIDE.U32 UR10, UR7, UR42, URZ ;  /* 0x0000002a070a72a5 */ /* 0x000fe4000f8e00ff */
[----:B------:R-:W-:Y:S02]  /*6290*/  USHF.R.U32.HI UR12, URZ, UR57, UR5 ;  /* 0x00000039ff0c7299 */ /* 0x000fe40008011605 */
[----:B------:R-:W-:Y:S01]  /*62a0*/  USEL UR6, UR37, UR6, !UP0 ;  /* 0x0000000625067287 */ /* 0x000fe2000c000000 */
[----:B------:R-:W-:Y:S02]  /*62b0*/  UMOV UR5, UR9 ;  /* 0x0000000900057c82 */ /* 0x000fe40008000000 */
[----:B------:R-:W-:Y:S01]  /*62c0*/  UMOV UR10, UR11 ;  /* 0x0000000b000a7c82 */ /* 0x000fe20008000000 */
[----:B------:R-:W-:Y:S02]  /*62d0*/  @UP2 USHF.R.U32.HI UR4, URZ, UR43, UR5 ;  /* 0x0000002bff042299 */ /* 0x000fe40008011605 */
[----:B------:R-:W-:Y:S02]  /*62e0*/  @UP2 USHF.R.U32.HI UR7, URZ, UR43, UR10 ;  /* 0x0000002bff072299 */ /* 0x000fe4000801160a */
[----:B------:R-:W-:Y:S02]  /*62f0*/  UIMAD UR4, UR40, UR4, URZ ;  /* 0x00000004280472a4 */ /* 0x000fe4000f8e02ff */
[----:B------:R-:W-:Y:S02]  /*6300*/  UIMAD.WIDE.U32 UR10, UR6, UR42, URZ ;  /* 0x0000002a060a72a5 */ /* 0x000fe4000f8e00ff */
[----:B------:R-:W-:Y:S02]  /*6310*/  USEL UR5, UR38, UR12, !UP1 ;  /* 0x0000000c26057287 */ /* 0x000fe4000c800000 */
[----:B------:R-:W-:Y:S02]  /*6320*/  UIMAD UR8, UR40, UR7, URZ ;  /* 0x00000007280872a4 */ /* 0x000fe4000f8e02ff */
[----:B------:R-:W-:Y:S03]  /*6330*/  UISETP.GE.AND UP0, UPT, UR6, UR4, UPT ;  /* 0x000000040600728c */ /* 0x000fe6000bf06270 */
[----:B------:R-:W-:Y:S01]  /*6340*/  UMOV UR4, UR11 ;  /* 0x0000000b00047c82 */ /* 0x000fe20008000000 */
[----:B------:R-:W-:Y:S02]  /*6350*/  UISETP.GE.OR UP0, UPT, UR5, UR8, UP0 ;  /* 0x000000080500728c */ /* 0x000fe40008706670 */
[----:B------:R-:W-:Y:S02]  /*6360*/  USHF.R.U32.HI UR4, URZ, UR43, UR4 ;  /* 0x0000002bff047299 */ /* 0x000fe40008011604 */
[----:B------:R-:W-:Y:S02]  /*6370*/  UIMAD.WIDE.U32 UR8, UR5, UR42, URZ ;  /* 0x0000002a050872a5 */ /* 0x000fe4000f8e00ff */
[----:B------:R-:W-:Y:S02]  /*6380*/  USEL UR11, UR6, UR4, !UP2 ;  /* 0x00000004060b7287 */ /* 0x000fe4000d000000 */
[----:B------:R-:W-:Y:S02]  /*6390*/  UIADD3 UR8, UPT, UPT, -UR5, URZ, URZ ;  /* 0x000000ff05087290 */ /* 0x000fe4000fffe1ff */
[----:B------:R-:W-:Y:S01]  /*63a0*/  UIADD3 UR10, UPT, UPT, -UR11, URZ, URZ ;  /* 0x000000ff0b0a7290 */ /* 0x000fe2000fffe1ff */
[----:B------:R-:W-:Y:S01]  /*63b0*/  @!UP0 UMOV UR4, UR9 ;  /* 0x0000000900048c82 */ /* 0x000fe20008000000 */
[----:B------:R-:W-:Y:S02]  /*63c0*/  UIADD3 UR9, UPT, UPT, -UR6, URZ, URZ ;  /* 0x000000ff06097290 */ /* 0x000fe4000fffe1ff */
[----:B------:R-:W-:Y:S02]  /*63d0*/  @!UP0 USHF.R.U32.HI UR4, URZ, UR43, UR4 ;  /* 0x0000002bff048299 */ /* 0x000fe40008011604 */
[----:B------:R-:W-:Y:S02]  /*63e0*/  UIMAD UR10, UR40, UR10, UR6 ;  /* 0x0000000a280a72a4 */ /* 0x000fe4000f8e0206 */
[----:B------:R-:W-:Y:S04]  /*63f0*/  @!UP0 USEL UR4, UR5, UR4, !UP2 ;  /* 0x0000000405048287 */ /* 0x000fe8000d000000 */
[----:B------:R-:W-:Y:S02]  /*6400*/  @!UP0 UIMAD UR10, UR7, UR10, UR4 ;  /* 0x0000000a070a82a4 */ /* 0x000fe4000f8e0204 */
[----:B------:R-:W-:Y:S02]  /*6410*/  @!UP0 UIADD3 UR11, UPT, UPT, UR11, -UR4, URZ ;  /* 0x800000040b0b8290 */ /* 0x000fe4000fffe0ff */
[----:B------:R-:W-:Y:S02]  /*6420*/  UIMAD UR7, UR41, UR8, UR38 ;  /* 0x00000008290772a4 */ /* 0x000fe4000f8e0226 */
[----:B------:R-:W-:Y:S02]  /*6430*/  @!UP0 UIMAD UR6, UR11, UR40, UR5 ;  /* 0x000000280b0682a4 */ /* 0x000fe4000f8e0205 */
[----:B------:R-:W-:Y:S01]  /*6440*/  UIMAD UR4, UR58, UR9, UR37 ;  /* 0x000000093a0472a4 */ /* 0x000fe2000f8e0225 */
[----:B------:R-:W-:Y:S02]  /*6450*/  @!UP0 UMOV UR5, UR10 ;  /* 0x0000000a00058c82 */ /* 0x000fe40008000000 */
[----:B------:R-:W-:Y:S02]  /*6460*/  UIMAD UR38, UR5, UR41, UR7 ;  /* 0x00000029052672a4 */ /* 0x000fe4000f8e0207 */
[----:B------:R-:W-:Y:S11]  /*6470*/  UIMAD UR37, UR6, UR58, UR4 ;  /* 0x0000003a062572a4 */ /* 0x000ff6000f8e0204 */
[----:B------:R-:W-:Y:S01]  /*6480*/  @!UPT UIADD3 URZ, UPT, UPT, URZ, URZ, URZ ;  /* 0x000000fffffff290 */ /* 0x000fe2000fffe0ff */
.L_x_111:
[----:B------:R-:W-:Y:S01]  /*6490*/  UISETP.NE.AND UP0, UPT, UR39, 0x1, UPT ;  /* 0x000000012700788c */ /* 0x000fe2000bf05270 */
[----:B------:R-:W-:Y:S01]  /*64a0*/  R2UR UR11, R59 ;  /* 0x000000003b0b72ca */ /* 0x000fe200000e0000 */
[----:B------:R-:W-:Y:S01]  /*64b0*/  USHF.L.U32 UR50, UR26, 0x6, URZ ;  /* 0x000000061a327899 */ /* 0x000fe200080006ff */
[----:B------:R-:W-:Y:S01]  /*64c0*/  IADD3 R51, PT, PT, R51, 0x1, RZ ;  /* 0x0000000133337810 */ /* 0x000fe20007ffe0ff */
[----:B------:R-:W-:Y:S07]  /*64d0*/  USHF.L.U32 UR49, UR30, 0x6, URZ ;  /* 0x000000061e317899 */ /* 0x000fee00080006ff */
[----:B------:R-:W1:Y:S01]  /*64e0*/  @!UP0 LDCU.128 UR12, c[0x0][0xb10] ;  /* 0x00016200ff0c87ac */ /* 0x000e620008000c00 */
[----:B------:R-:W2:Y:S01]  /*64f0*/  @!UP0 LDCU UR5, c[0x0][0xb0c] ;  /* 0x00016180ff0587ac */ /* 0x000ea20008000800 */
[----:B------:R-:W3:Y:S01]  /*6500*/  @!UP0 LDCU UR10, c[0x0][0xb20] ;  /* 0x00016400ff0a87ac */ /* 0x000ee20008000800 */
[----:B-1----:R-:W-:Y:S02]  /*6510*/  UIMAD.WIDE.U32 UR8, UR38, UR12, URZ ;  /* 0x0000000c260872a5 */ /* 0x002fe4000f8e00ff */
[----:B------:R-:W-:Y:S02]  /*6520*/  UIMAD.WIDE.U32 UR6, UR37, UR15, URZ ;  /* 0x0000000f250672a5 */ /* 0x000fe4000f8e00ff */
[----:B------:R-:W-:Y:S03]  /*6530*/  @!UP0 UISETP.NE.AND UP1, UPT, UR14, 0x1, UPT ;  /* 0x000000010e00888c */ /* 0x000fe6000bf25270 */
[----:B------:R-:W-:Y:S01]  /*6540*/  @!UP0 UMOV UR4, UR9 ;  /* 0x0000000900048c82 */ /* 0x000fe20008000000 */
[----:B--2---:R-:W-:Y:S02]  /*6550*/  @!UP0 UISETP.NE.AND UP2, UPT, UR5, 0x1, UPT ;  /* 0x000000010500888c */ /* 0x004fe4000bf45270 */
[----:B------:R-:W-:Y:S01]  /*6560*/  @!UP0 USHF.R.U32.HI UR4, URZ, UR13, UR4 ;  /* 0x0000000dff048299 */ /* 0x000fe20008011604 */
[----:B------:R-:W-:Y:S02]  /*6570*/  @!UP0 UMOV UR6, UR7 ;  /* 0x0000000700068c82 */ /* 0x000fe40008000000 */
[----:B---3--:R-:W-:Y:S02]  /*6580*/  @!UP0 USHF.R.U32.HI UR6, URZ, UR10, UR6 ;  /* 0x0000000aff068299 */ /* 0x008fe40008011606 */
[----:B------:R-:W-:Y:S02]  /*6590*/  @!UP0 USEL UR7, UR38, UR4, !UP2 ;  /* 0x0000000426078287 */ /* 0x000fe4000d000000 */
[----:B------:R-:W-:Y:S04]  /*65a0*/  @!UP0 USEL UR6, UR37, UR6, !UP1 ;  /* 0x0000000625068287 */ /* 0x000fe8000c800000 */
[----:B------:R-:W-:Y:S02]  /*65b0*/  @!UP0 UIADD3 UR4, UPT, UPT, -UR7, UR6, URZ ;  /* 0x0000000607048290 */ /* 0x000fe4000fffe1ff */
[----:B------:R-:W-:Y:S02]  /*65c0*/  @!UP0 UIADD3 UR6, UPT, UPT, UR7, -UR6, URZ ;  /* 0x8000000607068290 */ /* 0x000fe4000fffe0ff */
[----:B------:R-:W-:Y:S02]  /*65d0*/  @!UP0 UIMAD UR38, UR4, UR5, UR38 ;  /* 0x00000005042682a4 */ /* 0x000fe4000f8e0226 */
[----:B------:R-:W-:Y:S02]  /*65e0*/  @!UP0 UIMAD UR37, UR6, UR14, UR37 ;  /* 0x0000000e062582a4 */ /* 0x000fe4000f8e0225 */
[----:B------:R-:W-:Y:S09]  /*65f0*/  ULOP3.LUT UP0, URZ, UR11, 0x1b0, URZ, 0xc0, !UPT ;  /* 0x000001b00bff7892 */ /* 0x000ff2000f80c0ff */
[----:B------:R-:W-:Y:S05]  /*6600*/  BRA.U !UP0, `(.L_x_112) ;  /* 0x00000001087c7547 */ /* 0x000fea000b800000 */
[----:B------:R-:W1:Y:S01]  /*6610*/  LDCU.64 UR8, c[0x4][0x80] ;  /* 0x01001000ff0877ac */ /* 0x000e620008000a00 */
[----:B------:R-:W-:Y:S01]  /*6620*/  MOV R2, 0x0 ;  /* 0x0000000000027802 */ /* 0x000fe20000000f00 */
[----:B------:R-:W-:Y:S02]  /*6630*/  HFMA2 R12, -RZ, RZ, 0, 5.9604644775390625e-08 ;  /* 0x00000001ff0c7431 */ /* 0x000fe400000001ff */
[----:B------:R-:W-:Y:S01]  /*6640*/  IMAD.MOV.U32 R8, RZ, RZ, 0x70 ;  /* 0x00000070ff087424 */ /* 0x000fe200078e00ff */
[----:B------:R2:W3:Y:S01]  /*6650*/  LDC.64 R14, c[0x4][R2] ;  /* 0x01000000020e7b82 */ /* 0x0004e20000000a00 */
[----:B------:R-:W4:Y:S01]  /*6660*/  LDCU.64 UR6, c[0x4][0x88] ;  /* 0x01001100ff0677ac */ /* 0x000f220008000a00 */
[----:B------:R-:W-:Y:S01]  /*6670*/  IMAD.MOV.U32 R13, RZ, RZ, RZ ;  /* 0x000000ffff0d7224 */ /* 0x000fe200078e00ff */
[----:B------:R-:W2:Y:S01]  /*6680*/  LDCU.64 UR4, c[0x4][0x8] ;  /* 0x01000100ff0477ac */ /* 0x000ea20008000a00 */
[----:B-1----:R-:W-:Y:S01]  /*6690*/  MOV R5, UR9 ;  /* 0x0000000900057c02 */ /* 0x002fe20008000f00 */
[----:B------:R-:W-:Y:S01]  /*66a0*/  IMAD.U32 R4, RZ, RZ, UR8 ;  /* 0x00000008ff047e24 */ /* 0x000fe2000f8e00ff */
[----:B----4-:R-:W-:Y:S01]  /*66b0*/  MOV R7, UR7 ;  /* 0x0000000700077c02 */ /* 0x010fe20008000f00 */
[----:B------:R-:W-:Y:S01]  /*66c0*/  IMAD.U32 R6, RZ, RZ, UR6 ;  /* 0x00000006ff067e24 */ /* 0x000fe2000f8e00ff */
[----:B--2---:R-:W-:Y:S01]  /*66d0*/  MOV R11, UR5 ;  /* 0x00000005000b7c02 */ /* 0x004fe20008000f00 */
[----:B------:R-:W-:Y:S02]  /*66e0*/  IMAD.U32 R10, RZ, RZ, UR4 ;  /* 0x00000004ff0a7e24 */ /* 0x000fe4000f8e00ff */
[----:B------:R-:W-:Y:S07]  /*66f0*/  LEPC R20, `(.L_x_113) ;  /* 0x000000001014794e */ /* 0x000fee0000000000 */
[----:B---3-5:R-:W-:Y:S05]  /*6700*/  CALL.ABS.NOINC R14 ;  /* 0x000000000e007343 */ /* 0x028fea0003c00000 */
.L_x_113:
[----:B------:R-:W1:Y:S01]  /*6710*/  LDCU.64 UR8, c[0x4][0x80] ;  /* 0x01001000ff0877ac */ /* 0x000e620008000a00 */
[----:B------:R-:W2:Y:S01]  /*6720*/  LDC.64 R2, c[0x4][R2] ;  /* 0x0100000002027b82 */ /* 0x000ea20000000a00 */
[----:B------:R-:W-:Y:S02]  /*6730*/  HFMA2 R12, -RZ, RZ, 0, 5.9604644775390625e-08 ;  /* 0x00000001ff0c7431 */ /* 0x000fe400000001ff */
[----:B------:R-:W-:Y:S02]  /*6740*/  IMAD.MOV.U32 R8, RZ, RZ, 0x70 ;  /* 0x00000070ff087424 */ /* 0x000fe400078e00ff */
[----:B------:R-:W-:Y:S01]  /*6750*/  IMAD.MOV.U32 R13, RZ, RZ, RZ ;  /* 0x000000ffff0d7224 */ /* 0x000fe200078e00ff */
[----:B------:R-:W3:Y:S01]  /*6760*/  LDCU.64 UR6, c[0x4][0x88] ;  /* 0x01001100ff0677ac */ /* 0x000ee20008000a00 */
[----:B------:R-:W4:Y:S01]  /*6770*/  LDCU.64 UR4, c[0x4][0x8] ;  /* 0x01000100ff0477ac */ /* 0x000f220008000a00 */
[----:B-1----:R-:W-:Y:S02]  /*6780*/  MOV R4, UR8 ;  /* 0x0000000800047c02 */ /* 0x002fe40008000f00 */
[----:B------:R-:W-:Y:S02]  /*6790*/  MOV R5, UR9 ;  /* 0x0000000900057c02 */ /* 0x000fe40008000f00 */
[----:B---3--:R-:W-:Y:S01]  /*67a0*/  MOV R7, UR7 ;  /* 0x0000000700077c02 */ /* 0x008fe20008000f00 */
[----:B------:R-:W-:Y:S01]  /*67b0*/  IMAD.U32 R6, RZ, RZ, UR6 ;  /* 0x00000006ff067e24 */ /* 0x000fe2000f8e00ff */
[----:B----4-:R-:W-:Y:S01]  /*67c0*/  MOV R11, UR5 ;  /* 0x00000005000b7c02 */ /* 0x010fe20008000f00 */
[----:B------:R-:W-:Y:S02]  /*67d0*/  IMAD.U32 R10, RZ, RZ, UR4 ;  /* 0x00000004ff0a7e24 */ /* 0x000fe4000f8e00ff */
[----:B------:R-:W-:Y:S07]  /*67e0*/  LEPC R20, `(.L_x_112) ;  /* 0x000000001014794e */ /* 0x000fee0000000000 */
[----:B--2---:R-:W-:Y:S05]  /*67f0*/  CALL.ABS.NOINC R2 ;  /* 0x0000000002007343 */ /* 0x004fea0003c00000 */
.L_x_112:
[----:B------:R-:W-:Y:S02]  /*6800*/  R2UR UR6, R49 ;  /* 0x00000000310672ca */ /* 0x000fe400000e0000 */
[----:B------:R-:W-:Y:S02]  /*6810*/  R2UR UR5, R57 ;  /* 0x00000000390572ca */ /* 0x000fe400000e0000 */
[----:B------:R-:W-:Y:S02]  /*6820*/  R2UR UR4, R56 ;  /* 0x00000000380472ca */ /* 0x000fe400000e0000 */
[----:B------:R-:W-:Y:S02]  /*6830*/  ISETP.NE.U32.AND P4, PT, R42, RZ, PT ;  /* 0x000000ff2a00720c */ /* 0x000fe40003f85070 */
[----:B------:R-:W-:Y:S02]  /*6840*/  ISETP.NE.U32.AND P2, PT, RZ, UR60, PT ;  /* 0x0000003cff007c0c */ /* 0x000fe4000bf45070 */
[----:B------:R-:W-:Y:S02]  /*6850*/  ISETP.NE.AND.EX P4, PT, R43, RZ, PT, P4 ;  /* 0x000000ff2b00720c */ /* 0x000fe40003f85340 */
[----:B------:R-:W-:Y:S01]  /*6860*/  ISETP.NE.AND.EX P2, PT, RZ, UR61, PT, P2 ;  /* 0x0000003dff007c0c */ /* 0x000fe2000bf45320 */
[----:B------:R-:W-:Y:S02]  /*6870*/  UISETP.NE.AND UP2, UPT, UR6, URZ, UPT ;  /* 0x000000ff0600728c */ /* 0x000fe4000bf45270 */
[----:B------:R-:W-:Y:S04]  /*6880*/  UISETP.NE.U32.AND UP0, UPT, UR5, URZ, UPT ;  /* 0x000000ff0500728c */ /* 0x000fe8000bf05070 */
[----:B------:R-:W-:Y:S01]  /*6890*/  UISETP.NE.AND.EX UP1, UPT, UR4, URZ, UPT, UP0 ;  /* 0x000000ff0400728c */ /* 0x000fe2000bf25300 */
[----:B------:R-:W-:Y:S01]  /*68a0*/  PLOP3.LUT P1, PT, PT, PT, UP2, 0x80, 0x8 ;  /* 0x000000000008781c */ /* 0x000fe20003f2f028 */
[----:B------:R-:W-:Y:S03]  /*68b0*/  UPLOP3.LUT UP0, UPT, UPT, UPT, UPT, 0x40, 0x4 ;  /* 0x000000000004789c */ /* 0x000fe60003f0e870 */
[----:B------:R-:W-:Y:S06]  /*68c0*/  @UP2 UPLOP3.LUT UP0, UPT, UPT, UPT, UP1, 0x80, 0x8 ;  /* 0x000000000008289c */ /* 0x000fec0003f0f010 */
[----:B------:R-:W-:Y:S01]  /*68d0*/  PLOP3.LUT P0, PT, PT, PT, UP0, 0x80, 0x8 ;  /* 0x000000000008781c */ /* 0x000fe20003f0f008 */
[----:B------:R-:W-:Y:S01]  /*68e0*/  @!UPT UIADD3 URZ, UPT, UPT, URZ, URZ, URZ ;  /* 0x000000fffffff290 */ /* 0x000fe2000fffe0ff */
[----:B------:R-:W-:Y:S11]  /*68f0*/  BRA.U !UP1, `(.L_x_114) ;  /* 0x0000000109407547 */ /* 0x000ff6000b800000 */
[----:B------:R-:W-:Y:S01]  /*6900*/  UISETP.NE.U32.AND UP0, UPT, UR60, URZ, UPT ;  /* 0x000000ff3c00728c */ /* 0x000fe2000bf05070 */
[----:B------:R-:W-:Y:S01]  /*6910*/  R2UR UR6, R57 ;  /* 0x00000000390672ca */ /* 0x000fe200000e0000 */
[----:B------:R-:W1:Y:S01]  /*6920*/  LDCU.64 UR8, c[0x0][0x358] ;  /* 0x00006b00ff0877ac */ /* 0x000e620008000a00 */
[----:B------:R-:W-:Y:S02]  /*6930*/  HFMA2 R45, -RZ, RZ, 0, 5.9604644775390625e-08 ;  /* 0x00000001ff2d7431 */ /* 0x000fe400000001ff */
[----:B------:R-:W-:Y:S01]  /*6940*/  IMAD.MOV.U32 R0, RZ, RZ, 0x1 ;  /* 0x00000001ff007424 */ /* 0x000fe200078e00ff */
[----:B------:R-:W-:Y:S06]  /*6950*/  UISETP.NE.AND.EX UP0, UPT, UR61, URZ, UPT, UP0 ;  /* 0x000000ff3d00728c */ /* 0x000fec000bf05300 */
[----:B------:R-:W-:Y:S05]  /*6960*/  PLOP3.LUT P3, PT, PT, PT, UP0, 0x80, 0x8 ;  /* 0x000000000008781c */ /* 0x000fea0003f6f008 */
[----:B------:R-:W2:Y:S01]  /*6970*/  @UP0 LDCU.64 UR4, c[0x0][0x888] ;  /* 0x00011100ff0407ac */ /* 0x000ea20008000a00 */
[----:B------:R-:W-:Y:S07]  /*6980*/  @UP0 UIMAD UR6, UR36, UR6, URZ ;  /* 0x00000006240602a4 */ /* 0x000fee000f8e02ff */
[----:B------:R-:W-:Y:S01]  /*6990*/  @!P3 PRMT R45, R0, 0x7610, R45 ;  /* 0x00007610002db816 */ /* 0x000fe2000000002d */
[----:B--2---:R-:W-:Y:S06]  /*69a0*/  @UP0 UIMAD.WIDE UR4, UR6, 0x4, UR4 ;  /* 0x00000004060408a5 */ /* 0x004fec000f8e0204 */
[----:B-----5:R-:W-:Y:S02]  /*69b0*/  IMAD.U32 R26, RZ, RZ, UR4 ;  /* 0x00000004ff1a7e24 */ /* 0x020fe4000f8e00ff */
[----:B------:R-:W-:Y:S03]  /*69c0*/  IMAD.U32 R27, RZ, RZ, UR5 ;  /* 0x00000005ff1b7e24 */ /* 0x000fe6000f8e00ff */
[----:B------:R-:W2:Y:S02]  /*69d0*/  @!UP0 LDCU UR4, c[0x0][0x880] ;  /* 0x00011000ff0487ac */ /* 0x000ea40008000800 */
[----:B-1----:R1:W5:Y:S02]  /*69e0*/  @P3 LDG.E R26, desc[UR8][R26.64] ;  /* 0x000000081a1a3981 */ /* 0x002364000c1e1900 */
[----:B-12---:R-:W-:Y:S02]  /*69f0*/  @!P3 MOV R26, UR4 ;  /* 0x00000004001abc02 */ /* 0x006fe40008000f00 */
.L_x_114:
[----:B------:R-:W-:Y:S05]  /*6a00*/  @!P4 BRA `(.L_x_115) ;  /* 0x000000000024c947 */ /* 0x000fea0003800000 */
[----:B------:R-:W-:Y:S01]  /*6a10*/  ISETP.NE.U32.AND P3, PT, R40, RZ, PT ;  /* 0x000000ff2800720c */ /* 0x000fe20003f65070 */
[----:B------:R-:W1:Y:S03]  /*6a20*/  LDCU.64 UR4, c[0x0][0x358] ;  /* 0x00006b00ff0477ac */ /* 0x000e660008000a00 */
[----:B------:R-:W-:Y:S11]  /*6a30*/  ISETP.NE.AND.EX P3, PT, R41, RZ, PT, P3 ;  /* 0x000000ff2900720c */ /* 0x000ff60003f65330 */
[----:B------:R-:W-:Y:S02]  /*6a40*/  @!UPT UIADD3 URZ, UPT, UPT, URZ, URZ, URZ ;  /* 0x000000fffffff290 */ /* 0x000fe4000fffe0ff */
[----:B------:R-:W2:Y:S01]  /*6a50*/  @P3 LDC.64 R2, c[0x0][0x8a8] ;  /* 0x00022a00ff023b82 */ /* 0x000ea20000000a00 */
[----:B------:R-:W-:Y:S04]  /*6a60*/  @P3 IMAD R0, R42, UR36, RZ ;  /* 0x000000242a003c24 */ /* 0x000fe8000f8e02ff */
[----:B--2---:R-:W-:Y:S05]  /*6a70*/  @P3 IMAD.WIDE R2, R0, 0x4, R2 ;  /* 0x0000000400023825 */ /* 0x004fea00078e0202 */
[----:B-1---5:R1:W5:Y:S02]  /*6a80*/  @P3 LDG.E R24, desc[UR4][R2.64] ;  /* 0x0000000402183981 */ /* 0x022364000c1e1900 */
[----:B-1----:R-:W2:Y:S02]  /*6a90*/  @!P3 LDC R24, c[0x0][0x8a0] ;  /* 0x00022800ff18bb82 */ /* 0x002ea40000000800 */
.L_x_115:
[----:B-----5:R-:W-:Y:S01]  /*6aa0*/  FSETP.NEU.AND P3, PT, R26, RZ, PT ;  /* 0x000000ff1a00720b */ /* 0x020fe20003f6d000 */
[----:B------:R-:W-:Y:S01]  /*6ab0*/  IMAD.U32 R2, RZ, RZ, UR46 ;  /* 0x0000002eff027e24 */ /* 0x000fe2000f8e00ff */
[----:B------:R-:W-:Y:S01]  /*6ac0*/  SEL R5, RZ, 0xffffffff, P2 ;  /* 0xffffffffff057807 */ /* 0x000fe20001000000 */
[----:B------:R-:W-:Y:S01]  /*6ad0*/  ULOP3.LUT UR4, UR55, 0x1, URZ, 0x3c, !UPT ;  /* 0x0000000137047892 */ /* 0x000fe2000f8e3cff */
[----:B------:R-:W-:Y:S01]  /*6ae0*/  @P1 LOP3.LUT P2, RZ, R45, 0xff, RZ, 0xc0, !PT ;  /* 0x000000ff2dff1812 */ /* 0x000fe2000784c0ff */
[----:B------:R-:W-:Y:S01]  /*6af0*/  BSSY B1, `(.L_x_116) ;  /* 0x000003d000017945 */ /* 0x000fe20003800000 */
[----:B------:R-:W-:Y:S01]  /*6b00*/  @P1 SEL R0, RZ, 0xffffffff, P3 ;  /* 0xffffffffff001807 */ /* 0x000fe20001800000 */
[----:B------:R-:W-:Y:S01]  /*6b10*/  IMAD.MOV.U32 R65, RZ, RZ, 0x1 ;  /* 0x00000001ff417424 */ /* 0x000fe200078e00ff */
[----:B------:R-:W-:Y:S01]  /*6b20*/  LEA R2, R2, UR44, 0x3 ;  /* 0x0000002c02027c11 */ /* 0x000fe2000f8e18ff */
[----:B------:R-:W-:Y:S01]  /*6b30*/  IMAD.U32 R63, RZ, RZ, UR4 ;  /* 0x00000004ff3f7e24 */ /* 0x000fe2000f8e00ff */
[----:B------:R-:W-:Y:S01]  /*6b40*/  @P0 SEL R0, R5, R0, !P2 ;  /* 0x0000000005000207 */ /* 0x000fe20005000000 */
[----:B------:R-:W-:Y:S01]  /*6b50*/  IMAD.U32 R64, RZ, RZ, UR46 ;  /* 0x0000002eff407e24 */ /* 0x000fe2000f8e00ff */
[----:B------:R-:W-:Y:S02]  /*6b60*/  LEA R27, R22, UR44, 0x3 ;  /* 0x0000002c161b7c11 */ /* 0x000fe4000f8e18ff */
[----:B------:R-:W-:Y:S02]  /*6b70*/  CS2R R38, SRZ ;  /* 0x0000000000267805 */ /* 0x000fe4000001ff00 */
[----:B------:R-:W-:Y:S02]  /*6b80*/  @P1 LOP3.LUT R0, R0, 0x1, RZ, 0xc0, !PT ;  /* 0x0000000100001812 */ /* 0x000fe400078ec0ff */
[----:B------:R-:W-:Y:S02]  /*6b90*/  CS2R R36, SRZ ;  /* 0x0000000000247805 */ /* 0x000fe4000001ff00 */
[----:B------:R-:W-:Y:S02]  /*6ba0*/  SHF.L.U32 R3, R53, 0x1f, RZ ;  /* 0x0000001f35037819 */ /* 0x000fe400000006ff */
[----:B------:R-:W-:Y:S02]  /*6bb0*/  CS2R R30, SRZ ;  /* 0x00000000001e7805 */ /* 0x000fe4000001ff00 */
[----:B------:R-:W-:Y:S02]  /*6bc0*/  ISETP.NE.U32.OR P5, PT, R0, 0x1, !P1 ;  /* 0x000000010000780c */ /* 0x000fe40004fa5470 */
[----:B------:R-:W-:Y:S02]  /*6bd0*/  CS2R R28, SRZ ;  /* 0x00000000001c7805 */ /* 0x000fe4000001ff00 */
[----:B------:R-:W-:Y:S02]  /*6be0*/  PLOP3.LUT P2, PT, PT, PT, UP1, 0x80, 0x8 ;  /* 0x000000000008781c */ /* 0x000fe40003f4f018 */
[----:B------:R-:W-:Y:S02]  /*6bf0*/  LEA.HI R25, R22, R22, RZ, 0x1 ;  /* 0x0000001616197211 */ /* 0x000fe400078f08ff */
[----:B------:R-:W-:Y:S02]  /*6c00*/  LOP3.LUT P4, R50, R45, 0xff, RZ, 0xc0, !PT ;  /* 0x000000ff2d327812 */ /* 0x000fe4000788c0ff */
[----:B------:R-:W-:Y:S02]  /*6c10*/  SEL R4, RZ, 0xffffffff, P3 ;  /* 0xffffffffff047807 */ /* 0x000fe40001800000 */
[----:B------:R-:W-:Y:S02]  /*6c20*/  P2R R61, PR, RZ, 0x20 ;  /* 0x00000020ff3d7803 */ /* 0x000fe40000000000 */
[----:B------:R-:W-:Y:S03]  /*6c30*/  @P5 SHF.L.U32 R0, R63, 0x1f, RZ ;  /* 0x0000001f3f005819 */ /* 0x000fe600000006ff */
[----:B------:R-:W-:Y:S01]  /*6c40*/  @P2 SEL R4, R5, R4, !P4 ;  /* 0x0000000405042207 */ /* 0x000fe20006000000 */
[----:B------:R1:W3:Y:S03]  /*6c50*/  @P5 SYNCS.PHASECHK.TRANS64.TRYWAIT P1, [R2+URZ+0x1a0], R0 ;  /* 0x0001a000020055a7 */ /* 0x0002e600080211ff */
[----:B------:R-:W-:Y:S04]  /*6c60*/  LOP3.LUT R4, R4, 0x1, RZ, 0xc0, !PT ;  /* 0x0000000104047812 */ /* 0x000fe800078ec0ff */
[----:B------:R-:W-:Y:S04]  /*6c70*/  ISETP.NE.U32.AND P2, PT, R4, 0x1, PT ;  /* 0x000000010400780c */ /* 0x000fe80003f45070 */
[----:B------:R-:W-:Y:S01]  /*6c80*/  P2R R66, PR, RZ, 0x4 ;  /* 0x00000004ff427803 */ /* 0x000fe20000000000 */
[----:B------:R4:W2:Y:S01]  /*6c90*/  SYNCS.PHASECHK.TRANS64.TRYWAIT P0, [R27+URZ+0x200], R3 ;  /* 0x000200031b0075a7 */ /* 0x0008a200080011ff */
[C---:B-1----:R-:W-:Y:S01]  /*6ca0*/  IMAD.SHL.U32 R0, R25.reuse, 0x20, RZ ;  /* 0x0000002019007824 */ /* 0x042fe200078e00ff */
[----:B------:R-:W-:Y:S04]  /*6cb0*/  LOP3.LUT R25, R25, 0xffe, RZ, 0xc0, !PT ;  /* 0x00000ffe19197812 */ /* 0x000fe800078ec0ff */
[----:B------:R-:W-:Y:S01]  /*6cc0*/  LOP3.LUT R0, R0, 0xffffffc0, RZ, 0xc0, !PT ;  /* 0xffffffc000007812 */ /* 0x000fe200078ec0ff */
[----:B------:R-:W-:Y:S04]  /*6cd0*/  IMAD.IADD R25, R22, 0x1, -R25 ;  /* 0x0000000116197824 */ /* 0x000fe800078e0a19 */
[----:B------:R-:W-:Y:S04]  /*6ce0*/  IMAD.IADD R0, R23, 0x1, R0 ;  /* 0x0000000117007824 */ /* 0x000fe800078e0200 */
[----:B------:R-:W-:Y:S01]  /*6cf0*/  IMAD R25, R25, 0x100000, R0 ;  /* 0x0010000019197824 */ /* 0x000fe200078e0200 */
[----:B---3--:R-:W-:Y:S01]  /*6d00*/  @P5 SEL R65, RZ, 0x1, !P1 ;  /* 0x00000001ff415807 */ /* 0x008fe20004800000 */
[----:B----4-:R-:W-:Y:S06]  /*6d10*/  @!P5 BRA `(.L_x_117) ;  /* 0x000000000068d947 */ /* 0x010fec0003800000 */
[----:B------:R-:W-:Y:S01]  /*6d20*/  HFMA2 R31, -RZ, RZ, 0, 0 ;  /* 0x00000000ff1f7431 */ /* 0x000fe200000001ff */
[----:B------:R-:W-:Y:S01]  /*6d30*/  ISETP.NE.AND P1, PT, R65, RZ, PT ;  /* 0x000000ff4100720c */ /* 0x000fe20003f25270 */
[----:B------:R-:W-:Y:S01]  /*6d40*/  IMAD.U32 R0, RZ, RZ, UR46 ;  /* 0x0000002eff007e24 */ /* 0x000fe2000f8e00ff */
[----:B------:R-:W-:Y:S11]  /*6d50*/  BSSY B0, `(.L_x_118) ;  /* 0x0000005000007945 */ /* 0x000ff60003800000 */
[----:B------:R-:W-:Y:S05]  /*6d60*/  @P1 BRA `(.L_x_119) ;  /* 0x00000000000c1947 */ /* 0x000fea0003800000 */
[----:B------:R-:W-:Y:S04]  /*6d70*/  SHF.L.U32 R4, R63, 0x1f, RZ ;  /* 0x0000001f3f047819 */ /* 0x000fe800000006ff */
[----:B------:R-:W1:Y:S02]  /*6d80*/  SYNCS.PHASECHK.TRANS64.TRYWAIT P1, [R2+URZ+0x1a0], R4 ;  /* 0x0001a004020075a7 */ /* 0x000e6400080211ff */
[----:B-1----:R-:W-:Y:S05]  /*6d90*/  @!P1 BRA `(.L_x_120) ;  /* 0x0000002400c49947 */ /* 0x002fea0003800000 */
.L_x_119:
[----:B------:R-:W-:Y:S05]  /*6da0*/  BSYNC B0 ;  /* 0x0000000000007941 */ /* 0x000fea0003800000 */
.L_x_118:
[----:B------:R-:W-:Y:S01]  /*6db0*/  ISETP.NE.AND P1, PT, R66, RZ, PT ;  /* 0x000000ff4200720c */ /* 0x000fe20003f25270 */
[----:B------:R-:W-:Y:S01]  /*6dc0*/  IMAD.MOV.U32 R30, RZ, RZ, RZ ;  /* 0x000000ffff1e7224 */ /* 0x000fe200078e00ff */
[----:B------:R-:W-:Y:S02]  /*6dd0*/  CS2R R28, SRZ ;  /* 0x00000000001c7805 */ /* 0x000fe4000001ff00 */
[----:B------:R-:W-:Y:S02]  /*6de0*/  CS2R R38, SRZ ;  /* 0x0000000000267805 */ /* 0x000fe4000001ff00 */
[----:B------:R-:W-:Y:S07]  /*6df0*/  CS2R R36, SRZ ;  /* 0x0000000000247805 */ /* 0x000fee000001ff00 */
[----:B-1----:R-:W-:Y:S01]  /*6e00*/  @P1 IMAD R2, R0, 0x800, R44 ;  /* 0x0000080000021824 */ /* 0x002fe200078e022c */
[----:B------:R-:W-:Y:S05]  /*6e10*/  @P1 WARPSYNC.ALL ;  /* 0x0000000000001948 */ /* 0x000fea0003800000 */
[----:B------:R-:W-:Y:S01]  /*6e20*/  @P1 LEA R2, R2, UR44, 0x1 ;  /* 0x0000002c02021c11 */ /* 0x000fe2000f8e08ff */
[----:B------:R-:W-:Y:S04]  /*6e30*/  UIADD3 UR4, UPT, UPT, UR46, 0x1, URZ ;  /* 0x000000012e047890 */ /* 0x000fe8000fffe0ff */
[----:B------:R1:W3:Y:S01]  /*6e40*/  @P1 LDSM.16.M88.4 R28, [R2+0x400] ;  /* 0x00040000021c183b */ /* 0x0002e20000000200 */
[----:B------:R-:W-:Y:S01]  /*6e50*/  UISETP.NE.AND UP0, UPT, UR4, 0x3, UPT ;  /* 0x000000030400788c */ /* 0x000fe2000bf05270 */
[----:B------:R-:W-:Y:S03]  /*6e60*/  @P1 IMAD R0, R54, 0x2, R2 ;  /* 0x0000000236001824 */ /* 0x000fe600078e0202 */
[----:B------:R-:W-:Y:S02]  /*6e70*/  USEL UR5, URZ, 0x1, UP0 ;  /* 0x00000001ff057887 */ /* 0x000fe40008000000 */
[----:B------:R1:W4:Y:S01]  /*6e80*/  @P1 LDSM.16.M88.4 R36, [R0+0x400] ;  /* 0x000400000024183b */ /* 0x0003220000000200 */
[----:B------:R-:W-:Y:S03]  /*6e90*/  USEL UR4, UR4, URZ, UP0 ;  /* 0x000000ff04047287 */ /* 0x000fe60008000000 */
[----:B------:R-:W-:Y:S03]  /*6ea0*/  LOP3.LUT R63, R63, UR5, RZ, 0x3c, !PT ;  /* 0x000000053f3f7c12 */ /* 0x000fe6000f8e3cff */
[----:B------:R-:W-:Y:S02]  /*6eb0*/  IMAD.U32 R64, RZ, RZ, UR4 ;  /* 0x00000004ff407e24 */ /* 0x000fe4000f8e00ff */
.L_x_117:
[----:B------:R-:W-:Y:S05]  /*6ec0*/  BSYNC B1 ;  /* 0x0000000000017941 */ /* 0x000fea0003800000 */
.L_x_116:
[----:B-1----:R-:W-:Y:S04]  /*6ed0*/  SHF.R.U32.HI R0, RZ, 0x15, R25 ;  /* 0x00000015ff007819 */ /* 0x002fe80000011619 */
[----:B------:R-:W-:Y:S01]  /*6ee0*/  LOP3.LUT P1, RZ, R0, 0x3, R46, 0x48, !PT ;  /* 0x0000000300ff7812 */ /* 0x000fe2000782482e */
[----:B------:R-:W-:Y:S01]  /*6ef0*/  @!UPT UIADD3 URZ, UPT, UPT, URZ, URZ, URZ ;  /* 0x000000fffffff290 */ /* 0x000fe2000fffe0ff */
[----:B--2---:R-:W-:Y:S11]  /*6f00*/  @P0 BRA `(.L_x_121) ;  /* 0x0000000000080947 */ /* 0x004ff60003800000 */
[----:B------:R-:W1:Y:S02]  /*6f10*/  SYNCS.PHASECHK.TRANS64.TRYWAIT P0, [R27+URZ+0x200], R3 ;  /* 0x000200031b0075a7 */ /* 0x000e6400080011ff */
[----:B-1----:R-:W-:Y:S05]  /*6f20*/  @!P0 BRA `(.L_x_122) ;  /* 0x0000002400748947 */ /* 0x002fea0003800000 */
.L_x_121:
[----:B------:R-:W-:Y:S05]  /*6f30*/  @!P1 BRA `(.L_x_123) ;  /* 0x0000000000409947 */ /* 0x000fea0003800000 */
[----:B------:R-:W2:Y:S01]  /*6f40*/  LDCU.64 UR8, c[0x4][0x70] ;  /* 0x01000e00ff0877ac */ /* 0x000ea20008000a00 */
[----:B-1----:R-:W-:Y:S01]  /*6f50*/  MOV R3, 0x0 ;  /* 0x0000000000037802 */ /* 0x002fe20000000f00 */
[----:B------:R-:W-:Y:S02]  /*6f60*/  HFMA2 R12, -RZ, RZ, 0, 5.9604644775390625e-08 ;  /* 0x00000001ff0c7431 */ /* 0x000fe400000001ff */
[----:B------:R-:W-:Y:S02]  /*6f70*/  IMAD.MOV.U32 R8, RZ, RZ, 0x192 ;  /* 0x00000192ff087424 */ /* 0x000fe400078e00ff */
[----:B------:R-:W-:Y:S01]  /*6f80*/  IMAD.MOV.U32 R13, RZ, RZ, RZ ;  /* 0x000000ffff0d7224 */ /* 0x000fe200078e00ff */
[----:B------:R-:W1:Y:S01]  /*6f90*/  LDCU.64 UR6, c[0x4][0x78] ;  /* 0x01000f00ff0677ac */ /* 0x000e620008000a00 */
[----:B------:R-:W3:Y:S01]  /*6fa0*/  LDC.64 R2, c[0x4][R3] ;  /* 0x0100000003027b82 */ /* 0x000ee20000000a00 */
[----:B------:R-:W5:Y:S01]  /*6fb0*/  LDCU.64 UR4, c[0x4][0x10] ;  /* 0x01000200ff0477ac */ /* 0x000f620008000a00 */
[----:B--2---:R-:W-:Y:S01]  /*6fc0*/  MOV R5, UR9 ;  /* 0x0000000900057c02 */ /* 0x004fe20008000f00 */
[----:B------:R-:W-:Y:S01]  /*6fd0*/  IMAD.U32 R4, RZ, RZ, UR8 ;  /* 0x00000008ff047e24 */ /* 0x000fe2000f8e00ff */
[----:B-1----:R-:W-:Y:S01]  /*6fe0*/  MOV R7, UR7 ;  /* 0x0000000700077c02 */ /* 0x002fe20008000f00 */
[----:B------:R-:W-:Y:S01]  /*6ff0*/  IMAD.U32 R6, RZ, RZ, UR6 ;  /* 0x00000006ff067e24 */ /* 0x000fe2000f8e00ff */
[----:B-----5:R-:W-:Y:S01]  /*7000*/  MOV R11, UR5 ;  /* 0x00000005000b7c02 */ /* 0x020fe20008000f00 */
[----:B------:R-:W-:Y:S02]  /*7010*/  IMAD.U32 R10, RZ, RZ, UR4 ;  /* 0x00000004ff0a7e24 */ /* 0x000fe4000f8e00ff */
[----:B------:R-:W-:Y:S07]  /*7020*/  LEPC R20, `(.L_x_123) ;  /* 0x000000001014794e */ /* 0x000fee0000000000 */
[----:B---34-:R-:W-:Y:S05]  /*7030*/  CALL.ABS.NOINC R2 ;  /* 0x0000000002007343 */ /* 0x018fea0003c00000 */
.L_x_123:
[----:B-1-3--:R-:W-:Y:S01]  /*7040*/  SHF.L.U32 R3, R28, 0x10, RZ ;  /* 0x000000101c037819 */ /* 0x00afe200000006ff */
[----:B------:R-:W-:Y:S05]  /*7050*/  WARPSYNC.ALL ;  /* 0x0000000000007948 */ /* 0x000fea0003800000 */
[----:B------:R-:W-:Y:S01]  /*7060*/  R2UR UR4, R25 ;  /* 0x00000000190472ca */ /* 0x000fe200000e0000 */
[----:B------:R-:W-:Y:S01]  /*7070*/  BSSY.RECONVERGENT B0, `(.L_x_124) ;  /* 0x0000051000007945 */ /* 0x000fe20003800200 */
[----:B------:R-:W-:Y:S02]  /*7080*/  SHF.L.U32 R20, R30, 0x10, RZ ;  /* 0x000000101e147819 */ /* 0x000fe400000006ff */
[----:B------:R-:W-:Y:S02]  /*7090*/  SHF.L.U32 R62, R54, 0x1, RZ ;  /* 0x00000001363e7819 */ /* 0x000fe400000006ff */
[----:B------:R-:W-:Y:S07]  /*70a0*/  ISETP.NE.AND P0, PT, R55, RZ, PT ;  /* 0x000000ff3700720c */ /* 0x000fee0003f05270 */
[----:B------:R-:W1:Y:S02]  /*70b0*/  LDTM.16dp256bit.x4 R4, tmem[UR4] ;  /* 0x00000004000479ee */ /* 0x000e640008120000 */
[----:B-1----:R-:W-:Y:S01]  /*70c0*/  FMUL R0, R24, R4 ;  /* 0x0000000418007220 */ /* 0x002fe20000400000 */
[----:B------:R-:W-:Y:S01]  /*70d0*/  LOP3.LUT R4, R28, 0xffff0000, RZ, 0xc0, !PT ;  /* 0xffff00001c047812 */ /* 0x000fe200078ec0ff */
[----:B------:R-:W-:Y:S01]  /*70e0*/  FMUL R2, R24, R5 ;  /* 0x0000000518027220 */ /* 0x000fe20000400000 */
[C---:B------:R-:W-:Y:S01]  /*70f0*/  SHF.L.U32 R5, R29.reuse, 0x10, RZ ;  /* 0x000000101d057819 */ /* 0x040fe200000006ff */
[----:B------:R-:W-:Y:S01]  /*7100*/  FFMA R0, R26, R3, R0 ;  /* 0x000000031a007223 */ /* 0x000fe20000000000 */
[----:B------:R-:W-:Y:S01]  /*7110*/  FMUL R3, R24, R6 ;  /* 0x0000000618037220 */ /* 0x000fe20000400000 */
[----:B------:R-:W-:Y:S01]  /*7120*/  LOP3.LUT R6, R29, 0xffff0000, RZ, 0xc0, !PT ;  /* 0xffff00001d067812 */ /* 0x000fe200078ec0ff */
[----:B------:R-:W-:Y:S01]  /*7130*/  FFMA R2, R26, R4, R2 ;  /* 0x000000041a027223 */ /* 0x000fe20000000002 */
[----:B------:R-:W-:Y:S01]  /*7140*/  FMUL R7, R24, R7 ;  /* 0x0000000718077220 */ /* 0x000fe20000400000 */
[----:B------:R-:W-:Y:S01]  /*7150*/  FFMA R3, R26, R5, R3 ;  /* 0x000000051a037223 */ /* 0x000fe20000000003 */
[C---:B------:R-:W-:Y:S01]  /*7160*/  FMUL R4, R24.reuse, R8 ;  /* 0x0000000818047220 */ /* 0x040fe20000400000 */
[----:B------:R-:W-:Y:S01]  /*7170*/  FMUL R5, R24, R9 ;  /* 0x0000000918057220 */ /* 0x000fe20000400000 */
[----:B------:R-:W-:Y:S01]  /*7180*/  F2FP.BF16.F32.PACK_AB R32, R2, R0 ;  /* 0x000000000220723e */ /* 0x000fe200000010ff */
[----:B------:R-:W-:Y:S01]  /*7190*/  FFMA R7, R26, R6, R7 ;  /* 0x000000061a077223 */ /* 0x000fe20000000007 */
[----:B------:R-:W-:Y:S01]  /*71a0*/  LOP3.LUT R0, R30, 0xffff0000, RZ, 0xc0, !PT ;  /* 0xffff00001e007812 */ /* 0x000fe200078ec0ff */
[----:B------:R-:W-:Y:S01]  /*71b0*/  FFMA R4, R26, R20, R4 ;  /* 0x000000141a047223 */ /* 0x000fe20000000004 */
[----:B------:R-:W-:Y:S01]  /*71c0*/  SHF.L.U32 R2, R31, 0x10, RZ ;  /* 0x000000101f027819 */ /* 0x000fe200000006ff */
[----:B------:R-:W-:Y:S01]  /*71d0*/  FMUL R6, R24, R10 ;  /* 0x0000000a18067220 */ /* 0x000fe20000400000 */
[----:B------:R-:W-:Y:S01]  /*71e0*/  F2FP.BF16.F32.PACK_AB R33, R7, R3 ;  /* 0x000000030721723e */ /* 0x000fe200000010ff */
[C---:B------:R-:W-:Y:S01]  /*71f0*/  FFMA R5, R26.reuse, R0, R5 ;  /* 0x000000001a057223 */ /* 0x040fe20000000005 */
[----:B------:R-:W-:Y:S01]  /*7200*/  LOP3.LUT R3, R31, 0xffff0000, RZ, 0xc0, !PT ;  /* 0xffff00001f037812 */ /* 0x000fe200078ec0ff */
[----:B------:R-:W-:Y:S01]  /*7210*/  FFMA R6, R26, R2, R6 ;  /* 0x000000021a067223 */ /* 0x000fe20000000006 */
[----:B----4-:R-:W-:Y:S01]  /*7220*/  SHF.L.U32 R7, R36, 0x10, RZ ;  /* 0x0000001024077819 */ /* 0x010fe200000006ff */
[----:B------:R-:W-:Y:S01]  /*7230*/  FMUL R11, R24, R11 ;  /* 0x0000000b180b7220 */ /* 0x000fe20000400000 */
[----:B------:R-:W-:Y:S01]  /*7240*/  LOP3.LUT R0, R36, 0xffff0000, RZ, 0xc0, !PT ;  /* 0xffff000024007812 */ /* 0x000fe200078ec0ff */
[C---:B------:R-:W-:Y:S01]  /*7250*/  FMUL R8, R24.reuse, R12 ;  /* 0x0000000c18087220 */ /* 0x040fe20000400000 */
[----:B------:R-:W-:Y:S01]  /*7260*/  SHF.L.U32 R2, R37, 0x10, RZ ;  /* 0x0000001025027819 */ /* 0x000fe200000006ff */
[----:B------:R-:W-:Y:S01]  /*7270*/  FMUL R9, R24, R13 ;  /* 0x0000000d18097220 */ /* 0x000fe20000400000 */
[----:B------:R-:W-:Y:S01]  /*7280*/  F2FP.BF16.F32.PACK_AB R34, R5, R4 ;  /* 0x000000040522723e */ /* 0x000fe200000010ff */
[C---:B------:R-:W-:Y:S01]  /*7290*/  FFMA R11, R26.reuse, R3, R11 ;  /* 0x000000031a0b7223 */ /* 0x040fe2000000000b */
[----:B------:R-:W-:Y:S01]  /*72a0*/  MOV R5, UR46 ;  /* 0x0000002e00057c02 */ /* 0x000fe20008000f00 */
[C---:B------:R-:W-:Y:S01]  /*72b0*/  FFMA R8, R26.reuse, R7, R8 ;  /* 0x000000071a087223 */ /* 0x040fe20000000008 */
[----:B------:R-:W-:Y:S01]  /*72c0*/  SHF.L.U32 R3, R39, 0x10, RZ ;  /* 0x0000001027037819 */ /* 0x000fe200000006ff */
[----:B------:R-:W-:Y:S01]  /*72d0*/  FFMA R9, R26, R0, R9 ;  /* 0x000000001a097223 */ /* 0x000fe20000000009 */
[----:B------:R-:W-:Y:S01]  /*72e0*/  LOP3.LUT R0, R37, 0xffff0000, RZ, 0xc0, !PT ;  /* 0xffff000025007812 */ /* 0x000fe200078ec0ff */
[C---:B------:R-:W-:Y:S01]  /*72f0*/  FMUL R10, R24.reuse, R14 ;  /* 0x0000000e180a7220 */ /* 0x040fe20000400000 */
[----:B------:R-:W-:Y:S01]  /*7300*/  LOP3.LUT R4, R39, 0xffff0000, RZ, 0xc0, !PT ;  /* 0xffff000027047812 */ /* 0x000fe200078ec0ff */
[C---:B------:R-:W-:Y:S01]  /*7310*/  FMUL R15, R24.reuse, R15 ;  /* 0x0000000f180f7220 */ /* 0x040fe20000400000 */
[----:B------:R-:W-:Y:S01]  /*7320*/  FMUL R12, R24, R16 ;  /* 0x00000010180c7220 */ /* 0x000fe20000400000 */
[----:B------:R-:W-:Y:S01]  /*7330*/  FFMA R10, R26, R2, R10 ;  /* 0x000000021a0a7223 */ /* 0x000fe2000000000a */
[----:B------:R-:W-:Y:S01]  /*7340*/  LOP3.LUT R2, R38, 0xffff0000, RZ, 0xc0, !PT ;  /* 0xffff000026027812 */ /* 0x000fe200078ec0ff */
[----:B------:R-:W-:Y:S01]  /*7350*/  FFMA R15, R26, R0, R15 ;  /* 0x000000001a0f7223 */ /* 0x000fe2000000000f */
[----:B------:R-:W-:Y:S01]  /*7360*/  SHF.L.U32 R0, R38, 0x10, RZ ;  /* 0x0000001026007819 */ /* 0x000fe200000006ff */
[C---:B------:R-:W-:Y:S01]  /*7370*/  FMUL R13, R24.reuse, R17 ;  /* 0x00000011180d7220 */ /* 0x040fe20000400000 */
[C---:B------:R-:W-:Y:S01]  /*7380*/  FMUL R14, R24.reuse, R18 ;  /* 0x00000012180e7220 */ /* 0x040fe20000400000 */
[----:B------:R-:W-:Y:S01]  /*7390*/  FMUL R19, R24, R19 ;  /* 0x0000001318137220 */ /* 0x000fe20000400000 */
[----:B------:R-:W-:Y:S01]  /*73a0*/  LEA R5, R5, R44, 0xb ;  /* 0x0000002c05057211 */ /* 0x000fe200078e58ff */
[C---:B------:R-:W-:Y:S01]  /*73b0*/  FFMA R12, R26.reuse, R0, R12 ;  /* 0x000000001a0c7223 */ /* 0x040fe2000000000c */
[C---:B------:R-:W-:Y:S01]  /*73c0*/  FFMA R13, R26.reuse, R2, R13 ;  /* 0x000000021a0d7223 */ /* 0x040fe2000000000d */
[C---:B------:R-:W-:Y:S01]  /*73d0*/  FFMA R14, R26.reuse, R3, R14 ;  /* 0x000000031a0e7223 */ /* 0x040fe2000000000e */
[----:B------:R-:W-:Y:S01]  /*73e0*/  FFMA R19, R26, R4, R19 ;  /* 0x000000041a137223 */ /* 0x000fe20000000013 */
[----:B------:R-:W-:Y:S02]  /*73f0*/  F2FP.BF16.F32.PACK_AB R35, R11, R6 ;  /* 0x000000060b23723e */ /* 0x000fe400000010ff */
[----:B------:R-:W-:Y:S02]  /*7400*/  LEA R5, R5, UR44, 0x1 ;  /* 0x0000002c05057c11 */ /* 0x000fe4000f8e08ff */
[----:B------:R-:W-:Y:S02]  /*7410*/  F2FP.BF16.F32.PACK_AB R8, R9, R8 ;  /* 0x000000080908723e */ /* 0x000fe400000010ff */
[----:B------:R-:W-:Y:S01]  /*7420*/  F2FP.BF16.F32.PACK_AB R9, R15, R10 ;  /* 0x0000000a0f09723e */ /* 0x000fe200000010ff */
[----:B------:R1:W-:Y:S01]  /*7430*/  STSM.16.M88.4 [R5+0x400], R32 ;  /* 0x0004002005007844 */ /* 0x0003e20000000200 */
[----:B------:R-:W-:Y:S02]  /*7440*/  F2FP.BF16.F32.PACK_AB R10, R13, R12 ;  /* 0x0000000c0d0a723e */ /* 0x000fe400000010ff */
[----:B------:R-:W-:Y:S02]  /*7450*/  F2FP.BF16.F32.PACK_AB R11, R19, R14 ;  /* 0x0000000e130b723e */ /* 0x000fe400000010ff */
[----:B------:R-:W-:Y:S05]  /*7460*/  IADD3 R0, PT, PT, R62, 0x400, R5 ;  /* 0x000004003e007810 */ /* 0x000fea0007ffe005 */
[----:B------:R1:W-:Y:S01]  /*7470*/  STSM.16.M88.4 [R0], R8 ;  /* 0x0000000800007844 */ /* 0x0003e20000000200 */
[----:B------:R-:W-:Y:S01]  /*7480*/  @!PT LDS RZ, [RZ] ;  /* 0x00000000fffff984 */ /* 0x000fe20000000800 */
[----:B------:R-:W-:Y:S01]  /*7490*/  @!PT LDS RZ, [RZ] ;  /* 0x00000000fffff984 */ /* 0x000fe20000000800 */
[----:B------:R-:W-:Y:S01]  /*74a0*/  @!PT LDS RZ, [RZ] ;  /* 0x00000000fffff984 */ /* 0x000fe20000000800 */
[----:B------:R-:W-:Y:S01]  /*74b0*/  @!PT LDS RZ, [RZ] ;  /* 0x00000000fffff984 */ /* 0x000fe20000000800 */
[----:B------:R2:W-:Y:S07]  /*74c0*/  MEMBAR.ALL.CTA ;  /* 0x0000000000007992 */ /* 0x0005ee0000008000 */
[----:B--2---:R-:W2:Y:S02]  /*74d0*/  FENCE.VIEW.ASYNC.S ;  /* 0x00000000000073c6 */ /* 0x004ea40000000000 */
[----:B--2---:R-:W-:Y:S06]  /*74e0*/  BAR.SYNC.DEFER_BLOCKING 0x1, 0x80 ;  /* 0x0042000000007b1d */ /* 0x004fec0000010000 */
[----:B------:R-:W-:Y:S05]  /*74f0*/  @P0 BRA `(.L_x_125) ;  /* 0x0000000000200947 */ /* 0x000fea0003800000 */
[----:B------:R-:W2:Y:S01]  /*7500*/  LDCU.64 UR6, c[0x0][0x348] ;  /* 0x00006900ff0677ac */ /* 0x000ea20008000a00 */
[----:B------:R-:W-:Y:S01]  /*7510*/  ULEA UR5, UR46, UR44, 0xc ;  /* 0x0000002c2e057291 */ /* 0x000fe2000f8e60ff */
[----:B------:R-:W-:Y:S03]  /*7520*/  UMOV UR51, UR36 ;  /* 0x0000002400337c82 */ /* 0x000fe60008000000 */
[----:B------:R-:W-:Y:S02]  /*7530*/  UIADD3 UR48, UPT, UPT, UR5, 0x400, URZ ;  /* 0x0000040005307890 */ /* 0x000fe4000fffe0ff */
[----:B--2---:R-:W-:Y:S04]  /*7540*/  UIADD3 UR4, UP0, UPT, UR6, 0x680, URZ ;  /* 0x0000068006047890 */ /* 0x004fe8000ff1e0ff */
[----:B------:R-:W-:Y:S09]  /*7550*/  UIADD3.X UR5, UPT, UPT, URZ, UR7, URZ, UP0, !UPT ;  /* 0x00000007ff057290 */ /* 0x000ff200087fe4ff */
[----:B------:R2:W-:Y:S02]  /*7560*/  UTMASTG.3D [UR48], [UR4] ;  /* 0x00000030040073b5 */ /* 0x0005e40008010000 */
[----:B--2---:R0:W-:Y:S02]  /*7570*/  UTMACMDFLUSH ;  /* 0x00000000000079b7 */ /* 0x0041e40000000000 */
.L_x_125:
[----:B------:R-:W-:Y:S05]  /*7580*/  BSYNC.RECONVERGENT B0 ;  /* 0x0000000000007941 */ /* 0x000fea0003800200 */
.L_x_124:
[----:B------:R-:W-:Y:S01]  /*7590*/  UIADD3 UR47, UPT, UPT, UR46, 0x1, URZ ;  /* 0x000000012e2f7890 */ /* 0x000fe2000fffe0ff */
[----:B------:R-:W-:Y:S03]  /*75a0*/  BSSY.RECONVERGENT B0, `(.L_x_126) ;  /* 0x0000005000007945 */ /* 0x000fe60003800200 */
[----:B------:R-:W-:Y:S04]  /*75b0*/  UISETP.NE.AND UP0, UPT, UR47, 0x3, UPT ;  /* 0x000000032f00788c */ /* 0x000fe8000bf05270 */
[----:B------:R-:W-:Y:S01]  /*75c0*/  USEL UR45, UR47, URZ, UP0 ;  /* 0x000000ff2f2d7287 */ /* 0x000fe20008000000 */
[----:B------:R-:W-:Y:S11]  /*75d0*/  @P0 BRA `(.L_x_127) ;  /* 0x0000000000040947 */ /* 0x000ff60003800000 */
[----:B------:R-:W-:Y:S04]  /*75e0*/  DEPBAR.LE SB0, 0x1 ;  /* 0x000080400000791a */ /* 0x000fe80000000000 */
.L_x_127:
[----:B------:R-:W-:Y:S05]  /*75f0*/  BSYNC.RECONVERGENT B0 ;  /* 0x0000000000007941 */ /* 0x000fea0003800200 */
.L_x_126:
[----:B------:R-:W-:Y:S01]  /*7600*/  BAR.SYNC.DEFER_BLOCKING 0x1, 0x80 ;  /* 0x0042000000007b1d */ /* 0x000fe20000010000 */
[----:B------:R-:W-:Y:S01]  /*7610*/  ISETP.NE.AND P1, PT, R61, RZ, PT ;  /* 0x000000ff3d00720c */ /* 0x000fe20003f25270 */
[----:B------:R-:W-:Y:S01]  /*7620*/  UISETP.NE.AND UP0, UPT, UR53, URZ, UPT ;  /* 0x000000ff3500728c */ /* 0x000fe2000bf05270 */
[----:B------:R-:W-:Y:S11]  /*7630*/  LEA R2, R64, UR44, 0x3 ;  /* 0x0000002c40027c11 */ /* 0x000ff6000f8e18ff */
[----:B------:R-:W-:Y:S01]  /*7640*/  @P1 SHF.L.U32 R3, R63, 0x1f, RZ ;  /* 0x0000001f3f031819 */ /* 0x000fe200000006ff */
[----:B------:R-:W-:Y:S06]  /*7650*/  BRA.U !UP0, `(.L_x_128) ;  /* 0x0000000108247547 */ /* 0x000fec000b800000 */
[----:B------:R-:W-:Y:S01]  /*7660*/  IMAD.U32 R4, RZ, RZ, UR52 ;  /* 0x00000034ff047e24 */ /* 0x000fe2000f8e00ff */
[----:B-1----:R-:W-:Y:S01]  /*7670*/  MOV R0, UR54 ;  /* 0x0000003600007c02 */ /* 0x002fe20008000f00 */
[----:B------:R-:W-:Y:S03]  /*7680*/  UIADD3 UR4, UPT, UPT, UR52, 0x1, URZ ;  /* 0x0000000134047890 */ /* 0x000fe6000fffe0ff */
[----:B------:R-:W-:Y:S01]  /*7690*/  @P1 LEA R4, R4, UR44, 0x3 ;  /* 0x0000002c04041c11 */ /* 0x000fe2000f8e18ff */
[----:B------:R-:W-:Y:S04]  /*76a0*/  UISETP.NE.AND UP0, UPT, UR4, 0x3, UPT ;  /* 0x000000030400788c */ /* 0x000fe8000bf05270 */
[----:B------:R-:W-:Y:S01]  /*76b0*/  @P1 VIADD R4, R4, 0x1b8 ;  /* 0x000001b804041836 */ /* 0x000fe20000000000 */
[----:B------:R-:W-:Y:S04]  /*76c0*/  USEL UR52, UR4, URZ, UP0 ;  /* 0x000000ff04347287 */ /* 0x000fe80008000000 */
[----:B------:R-:W-:Y:S04]  /*76d0*/  @P1 PRMT R0, R0, 0x654, R4 ;  /* 0x0000065400001816 */ /* 0x000fe80000000004 */
[----:B------:R2:W-:Y:S04]  /*76e0*/  @P1 SYNCS.ARRIVE.TRANS64.RED.A1T0 RZ, [R0+URZ], RZ ;  /* 0x000000ff00ff19a7 */ /* 0x0005e800081004ff */
.L_x_128:
[----:B------:R-:W3:Y:S01]  /*76f0*/  @P1 SYNCS.PHASECHK.TRANS64.TRYWAIT P0, [R2+URZ+0x1a0], R3 ;  /* 0x0001a003020015a7 */ /* 0x000ee200080011ff */
[----:B------:R-:W-:Y:S01]  /*7700*/  BSSY B1, `(.L_x_129) ;  /* 0x0000013000017945 */ /* 0x000fe20003800000 */
[----:B---3--:R-:W-:Y:S03]  /*7710*/  @P1 SEL R65, RZ, 0x1, !P0 ;  /* 0x00000001ff411807 */ /* 0x008fe60004000000 */
[----:B------:R-:W-:Y:S05]  /*7720*/  @!P1 BRA `(.L_x_130) ;  /* 0x0000000000409947 */ /* 0x000fea0003800000 */
[----:B------:R-:W-:Y:S01]  /*7730*/  ISETP.NE.AND P1, PT, R66, RZ, PT ;  /* 0x000000ff4200720c */ /* 0x000fe20003f25270 */
[----:B------:R-:W-:Y:S01]  /*7740*/  BSSY B0, `(.L_x_131) ;  /* 0x0000009000007945 */ /* 0x000fe20003800000 */
[----:B------:R-:W-:Y:S11]  /*7750*/  ISETP.NE.AND P0, PT, R65, RZ, PT ;  /* 0x000000ff4100720c */ /* 0x000ff60003f05270 */
[----:B------:R-:W-:Y:S05]  /*7760*/  @P1 IMAD R3, R64, 0x800, R44 ;  /* 0x0000080040031824 */ /* 0x000fea00078e022c */
[----:B------:R-:W-:Y:S05]  /*7770*/  @P1 LEA R3, R3, UR44, 0x1 ;  /* 0x0000002c03031c11 */ /* 0x000fea000f8e08ff */
[----:B-12---:R-:W-:Y:S01]  /*7780*/  @P1 IMAD.IADD R0, R62, 0x1, R3 ;  /* 0x000000013e001824 */ /* 0x006fe200078e0203 */
[----:B------:R-:W-:Y:S06]  /*7790*/  @P0 BRA `(.L_x_132) ;  /* 0x00000000000c0947 */ /* 0x000fec0003800000 */
[----:B------:R-:W-:Y:S04]  /*77a0*/  SHF.L.U32 R63, R63, 0x1f, RZ ;  /* 0x0000001f3f3f7819 */ /* 0x000fe800000006ff */
[----:B------:R-:W1:Y:S02]  /*77b0*/  SYNCS.PHASECHK.TRANS64.TRYWAIT P0, [R2+URZ+0x1a0], R63 ;  /* 0x0001a03f020075a7 */ /* 0x000e6400080011ff */
[----:B-1----:R-:W-:Y:S05]  /*77c0*/  @!P0 BRA `(.L_x_133) ;  /* 0x0000001c00608947 */ /* 0x002fea0003800000 */
.L_x_132:
[----:B------:R-:W-:Y:S05]  /*77d0*/  BSYNC B0 ;  /* 0x0000000000007941 */ /* 0x000fea0003800000 */
.L_x_131:
[----:B------:R-:W-:Y:S11]  /*77e0*/  ISETP.NE.AND P0, PT, R66, RZ, PT ;  /* 0x000000ff4200720c */ /* 0x000ff60003f05270 */
[----:B------:R-:W-:Y:S02]  /*77f0*/  @!UPT UIADD3 URZ, UPT, UPT, URZ, URZ, URZ ;  /* 0x000000fffffff290 */ /* 0x000fe4000fffe0ff */
[----:B------:R-:W-:Y:S05]  /*7800*/  @P0 WARPSYNC.ALL ;  /* 0x0000000000000948 */ /* 0x000fea0003800000 */
[----:B------:R3:W4:Y:S04]  /*7810*/  @P0 LDSM.16.M88.4 R28, [R3+0x400] ;  /* 0x00040000031c083b */ /* 0x0007280000000200 */
[----:B------:R3:W2:Y:S02]  /*7820*/  @P0 LDSM.16.M88.4 R36, [R0+0x400] ;  /* 0x000400000024083b */ /* 0x0006a40000000200 */
.L_x_130:
[----:B------:R-:W-:Y:S05]  /*7830*/  BSYNC B1 ;  /* 0x0000000000017941 */ /* 0x000fea0003800000 */
.L_x_129:
[----:B-123--:R-:W-:Y:S05]  /*7840*/  VIADD R0, R25, 0x20 ;  /* 0x0000002019007836 */ /* 0x00efea0000000000 */
[----:B------:R-:W-:Y:S04]  /*7850*/  SHF.R.U32.HI R0, RZ, 0x15, R0 ;  /* 0x00000015ff007819 */ /* 0x000fe80000011600 */
[----:B------:R-:W-:Y:S11]  /*7860*/  LOP3.LUT P0, RZ, R0, 0x3, R46, 0x48, !PT ;  /* 0x0000000300ff7812 */ /* 0x000ff6000780482e */
[----:B------:R-:W-:Y:S02]  /*7870*/  @!UPT UIADD3 URZ, UPT, UPT, URZ, URZ, URZ ;  /* 0x000000fffffff290 */ /* 0x000fe4000fffe0ff */
[----:B------:R-:W-:Y:S05]  /*7880*/  @!P0 BRA `(.L_x_134) ;  /* 0x0000000000408947 */ /* 0x000fea0003800000 */
[----:B------:R-:W1:Y:S01]  /*7890*/  LDCU.64 UR8, c[0x4][0x70] ;  /* 0x01000e00ff0877ac */ /* 0x000e620008000a00 */
[----:B------:R-:W-:Y:S01]  /*78a0*/  MOV R3, 0x0 ;  /* 0x0000000000037802 */ /* 0x000fe20000000f00 */
[----:B------:R-:W-:Y:S02]  /*78b0*/  HFMA2 R12, -RZ, RZ, 0, 5.9604644775390625e-08 ;  /* 0x00000001ff0c7431 */ /* 0x000fe400000001ff */
[----:B------:R-:W-:Y:S02]  /*78c0*/  IMAD.MOV.U32 R8, RZ, RZ, 0x192 ;  /* 0x00000192ff087424 */ /* 0x000fe400078e00ff */
[----:B------:R-:W-:Y:S01]  /*78d0*/  IMAD.MOV.U32 R13, RZ, RZ, RZ ;  /* 0x000000ffff0d7224 */ /* 0x000fe200078e00ff */
[----:B------:R-:W2:Y:S01]  /*78e0*/  LDCU.64 UR6, c[0x4][0x78] ;  /* 0x01000f00ff0677ac */ /* 0x000ea20008000a00 */
[----:B------:R-:W3:Y:S01]  /*78f0*/  LDC.64 R2, c[0x4][R3] ;  /* 0x0100000003027b82 */ /* 0x000ee20000000a00 */
[----:B------:R-:W5:Y:S01]  /*7900*/  LDCU.64 UR4, c[0x4][0x10] ;  /* 0x01000200ff0477ac */ /* 0x000f620008000a00 */
[----:B-1----:R-:W-:Y:S01]  /*7910*/  MOV R5, UR9 ;  /* 0x0000000900057c02 */ /* 0x002fe20008000f00 */
[----:B------:R-:W-:Y:S01]  /*7920*/  IMAD.U32 R4, RZ, RZ, UR8 ;  /* 0x00000008ff047e24 */ /* 0x000fe2000f8e00ff */
[----:B--2---:R-:W-:Y:S01]  /*7930*/  MOV R7, UR7 ;  /* 0x0000000700077c02 */ /* 0x004fe20008000f00 */
[----:B------:R-:W-:Y:S01]  /*7940*/  IMAD.U32 R6, RZ, RZ, UR6 ;  /* 0x00000006ff067e24 */ /* 0x000fe2000f8e00ff */
[----:B-----5:R-:W-:Y:S01]  /*7950*/  MOV R11, UR5 ;  /* 0x00000005000b7c02 */ /* 0x020fe20008000f00 */
[----:B------:R-:W-:Y:S02]  /*7960*/  IMAD.U32 R10, RZ, RZ, UR4 ;  /* 0x00000004ff0a7e24 */ /* 0x000fe4000f8e00ff */
[----:B------:R-:W-:Y:S07]  /*7970*/  LEPC R20, `(.L_x_134) ;  /* 0x000000001014794e */ /* 0x000fee0000000000 */
[----:B---34-:R-:W-:Y:S05]  /*7980*/  CALL.ABS.NOINC R2 ;  /* 0x0000000002007343 */ /* 0x018fea0003c00000 */
.L_x_134:
[----:B------:R-:W-:Y:S01]  /*7990*/  ISETP.NE.AND P0, PT, R55, RZ, PT ;  /* 0x000000ff3700720c */ /* 0x000fe20003f05270 */
[----:B------:R-:W-:Y:S05]  /*79a0*/  WARPSYNC.ALL ;  /* 0x0000000000007948 */ /* 0x000fea0003800000 */
[----:B------:R-:W-:Y:S01]  /*79b0*/  R2UR UR4, R25 ;  /* 0x00000000190472ca */ /* 0x000fe200000e0000 */
[----:B------:R-:W-:Y:S01]  /*79c0*/  BSSY.RECONVERGENT B0, `(.L_x_135) ;  /* 0x0000057000007945 */ /* 0x000fe20003800200 */
[C---:B----4-:R-:W-:Y:S02]  /*79d0*/  SHF.L.U32 R20, R28.reuse, 0x10, RZ ;  /* 0x000000101c147819 */ /* 0x050fe400000006ff */
[----:B------:R-:W-:Y:S02]  /*79e0*/  LOP3.LUT R21, R28, 0xffff0000, RZ, 0xc0, !PT ;  /* 0xffff00001c157812 */ /* 0x000fe400078ec0ff */
[----:B------:R-:W-:Y:S02]  /*79f0*/  SHF.L.U32 R25, R29, 0x10, RZ ;  /* 0x000000101d197819 */ /* 0x000fe400000006ff */
[----:B------:R-:W-:Y:S02]  /*7a00*/  SHF.L.U32 R28, R30, 0x10, RZ ;  /* 0x000000101e1c7819 */ /* 0x000fe400000006ff */
[C---:B------:R-:W-:Y:S02]  /*7a10*/  SHF.L.U32 R32, R36.reuse, 0x10, RZ ;  /* 0x0000001024207819 */ /* 0x040fe400000006ff */
[----:B------:R-:W-:Y:S01]  /*7a20*/  LOP3.LUT R33, R36, 0xffff0000, RZ, 0xc0, !PT ;  /* 0xffff000024217812 */ /* 0x000fe200078ec0ff */
[----:B------:R-:W1:Y:S01]  /*7a30*/  LDTM.16dp256bit.x4 R4, tmem[UR4+0x20] ;  /* 0x00002004000479ee */ /* 0x000e620008120000 */
[----:B------:R-:W-:Y:S01]  /*7a40*/  R2UR UR4, R27 ;  /* 0x000000001b0472ca */ /* 0x000fe200000e0000 */
[----:B------:R-:W-:Y:S01]  /*7a50*/  NOP ;  /* 0x0000000000007918 */ /* 0x000fe20000000000 */
[----:B------:R-:W-:Y:S02]  /*7a60*/  LOP3.LUT R27, R29, 0xffff0000, RZ, 0xc0, !PT ;  /* 0xffff00001d1b7812 */ /* 0x000fe400078ec0ff */
[----:B------:R-:W-:Y:S02]  /*7a70*/  LOP3.LUT R29, R30, 0xffff0000, RZ, 0xc0, !PT ;  /* 0xffff00001e1d7812 */ /* 0x000fe400078ec0ff */
[C---:B------:R-:W-:Y:S02]  /*7a80*/  SHF.L.U32 R30, R31.reuse, 0x10, RZ ;  /* 0x000000101f1e7819 */ /* 0x040fe400000006ff */
[----:B------:R-:W-:Y:S02]  /*7a90*/  LOP3.LUT R31, R31, 0xffff0000, RZ, 0xc0, !PT ;  /* 0xffff00001f1f7812 */ /* 0x000fe400078ec0ff */
[C---:B------:R-:W-:Y:S02]  /*7aa0*/  SHF.L.U32 R34, R37.reuse, 0x10, RZ ;  /* 0x0000001025227819 */ /* 0x040fe400000006ff */
[----:B------:R-:W-:Y:S01]  /*7ab0*/  LOP3.LUT R35, R37, 0xffff0000, RZ, 0xc0, !PT ;  /* 0xffff000025237812 */ /* 0x000fe200078ec0ff */
[----:B------:R-:W-:Y:S01]  /*7ac0*/  UIADD3 UR4, UPT, UPT, UR4, 0x220, URZ ;  /* 0x0000022004047890 */ /* 0x000fe2000fffe0ff */
[C---:B------:R-:W-:Y:S02]  /*7ad0*/  SHF.L.U32 R36, R38.reuse, 0x10, RZ ;  /* 0x0000001026247819 */ /* 0x040fe400000006ff */
[----:B------:R-:W-:Y:S01]  /*7ae0*/  LOP3.LUT R37, R38, 0xffff0000, RZ, 0xc0, !PT ;  /* 0xffff000026257812 */ /* 0x000fe200078ec0ff */
[----:B------:R-:W-:Y:S01]  /*7af0*/  UPRMT UR4, UR54, 0x654, UR4 ;  /* 0x0000065436047896 */ /* 0x000fe20008000004 */
[C---:B------:R-:W-:Y:S02]  /*7b00*/  SHF.L.U32 R38, R39.reuse, 0x10, RZ ;  /* 0x0000001027267819 */ /* 0x040fe400000006ff */
[----:B------:R-:W-:Y:S01]  /*7b10*/  LOP3.LUT R39, R39, 0xffff0000, RZ, 0xc0, !PT ;  /* 0xffff000027277812 */ /* 0x000fe200078ec0ff */
[C---:B-1----:R-:W-:Y:S01]  /*7b20*/  FMUL R4, R24.reuse, R4 ;  /* 0x0000000418047220 */ /* 0x042fe20000400000 */
[C---:B------:R-:W-:Y:S01]  /*7b30*/  FMUL R5, R24.reuse, R5 ;  /* 0x0000000518057220 */ /* 0x040fe20000400000 */
[----:B------:R-:W-:Y:S03]  /*7b40*/  FMUL R6, R24, R6 ;  /* 0x0000000618067220 */ /* 0x000fe60000400000 */
[----:B------:R-:W-:Y:S01]  /*7b50*/  SYNCS.ARRIVE.TRANS64.RED.A1T0 RZ, [UR4], RZ ;  /* 0x000000ffffff79a7 */ /* 0x000fe20008100404 */
[C---:B------:R-:W-:Y:S01]  /*7b60*/  FFMA R4, R26.reuse, R20, R4 ;  /* 0x000000141a047223 */ /* 0x040fe20000000004 */
[C---:B------:R-:W-:Y:S01]  /*7b70*/  FFMA R5, R26.reuse, R21, R5 ;  /* 0x000000151a057223 */ /* 0x040fe20000000005 */
[----:B------:R-:W-:Y:S01]  /*7b80*/  FFMA R6, R26, R25, R6 ;  /* 0x000000191a067223 */ /* 0x000fe20000000006 */
[C---:B------:R-:W-:Y:S01]  /*7b90*/  FMUL R7, R24.reuse, R7 ;  /* 0x0000000718077220 */ /* 0x040fe20000400000 */
[C---:B------:R-:W-:Y:S01]  /*7ba0*/  FMUL R8, R24.reuse, R8 ;  /* 0x0000000818087220 */ /* 0x040fe20000400000 */
[----:B------:R-:W-:Y:S01]  /*7bb0*/  FMUL R9, R24, R9 ;  /* 0x0000000918097220 */ /* 0x000fe20000400000 */
[----:B------:R-:W-:Y:S01]  /*7bc0*/  F2FP.BF16.F32.PACK_AB R4, R5, R4 ;  /* 0x000000040504723e */ /* 0x000fe200000010ff */
[C---:B------:R-:W-:Y:S01]  /*7bd0*/  FFMA R7, R26.reuse, R27, R7 ;  /* 0x0000001b1a077223 */ /* 0x040fe20000000007 */
[C---:B------:R-:W-:Y:S01]  /*7be0*/  FFMA R8, R26.reuse, R28, R8 ;  /* 0x0000001c1a087223 */ /* 0x040fe20000000008 */
[----:B------:R-:W-:Y:S01]  /*7bf0*/  FFMA R9, R26, R29, R9 ;  /* 0x0000001d1a097223 */ /* 0x000fe20000000009 */
[C---:B------:R-:W-:Y:S01]  /*7c00*/  FMUL R10, R24.reuse, R10 ;  /* 0x0000000a180a7220 */ /* 0x040fe20000400000 */
[C---:B------:R-:W-:Y:S01]  /*7c10*/  FMUL R11, R24.reuse, R11 ;  /* 0x0000000b180b7220 */ /* 0x040fe20000400000 */
[----:B------:R-:W-:Y:S01]  /*7c20*/  F2FP.BF16.F32.PACK_AB R5, R7, R6 ;  /* 0x000000060705723e */ /* 0x000fe200000010ff */
[C---:B------:R-:W-:Y:S01]  /*7c30*/  FMUL R0, R24.reuse, R12 ;  /* 0x0000000c18007220 */ /* 0x040fe20000400000 */
[----:B------:R-:W-:Y:S01]  /*7c40*/  FMUL R2, R24, R13 ;  /* 0x0000000d18027220 */ /* 0x000fe20000400000 */
[----:B------:R-:W-:Y:S01]  /*7c50*/  FFMA R10, R26, R30, R10 ;  /* 0x0000001e1a0a7223 */ /* 0x000fe2000000000a */
[----:B------:R-:W-:Y:S01]  /*7c60*/  FMUL R3, R24, R14 ;  /* 0x0000000e18037220 */ /* 0x000fe20000400000 */
[----:B------:R-:W-:Y:S01]  /*7c70*/  F2FP.BF16.F32.PACK_AB R6, R9, R8 ;  /* 0x000000080906723e */ /* 0x000fe200000010ff */
[----:B------:R-:W-:Y:S01]  /*7c80*/  FFMA R11, R26, R31, R11 ;  /* 0x0000001f1a0b7223 */ /* 0x000fe2000000000b */
[C---:B------:R-:W-:Y:S01]  /*7c90*/  FMUL R15, R24.reuse, R15 ;  /* 0x0000000f180f7220 */ /* 0x040fe20000400000 */
[----:B------:R-:W-:Y:S01]  /*7ca0*/  FMUL R12, R24, R16 ;  /* 0x00000010180c7220 */ /* 0x000fe20000400000 */
[----:B------:R-:W-:Y:S01]  /*7cb0*/  FFMA R0, R26, R32, R0 ;  /* 0x000000201a007223 */ /* 0x000fe20000000000 */
[----:B------:R-:W-:Y:S01]  /*7cc0*/  MOV R8, UR45 ;  /* 0x0000002d00087c02 */ /* 0x000fe20008000f00 */
[----:B------:R-:W-:Y:S01]  /*7cd0*/  FMUL R13, R24, R17 ;  /* 0x00000011180d7220 */ /* 0x000fe20000400000 */
[----:B------:R-:W-:Y:S01]  /*7ce0*/  FFMA R2, R26, R33, R2 ;  /* 0x000000211a027223 */ /* 0x000fe20000000002 */
[----:B------:R-:W-:Y:S01]  /*7cf0*/  FMUL R14, R24, R18 ;  /* 0x00000012180e7220 */ /* 0x000fe20000400000 */
[C---:B------:R-:W-:Y:S01]  /*7d00*/  FFMA R3, R26.reuse, R34, R3 ;  /* 0x000000221a037223 */ /* 0x040fe20000000003 */
[----:B------:R-:W-:Y:S01]  /*7d10*/  FFMA R15, R26, R35, R15 ;  /* 0x000000231a0f7223 */ /* 0x000fe2000000000f */
[----:B------:R-:W-:Y:S01]  /*7d20*/  FMUL R19, R24, R19 ;  /* 0x0000001318137220 */ /* 0x000fe20000400000 */
[----:B------:R-:W-:Y:S01]  /*7d30*/  FFMA R12, R26, R36, R12 ;  /* 0x000000241a0c7223 */ /* 0x000fe2000000000c */
[----:B------:R-:W-:Y:S01]  /*7d40*/  LEA R8, R8, R44, 0xb ;  /* 0x0000002c08087211 */ /* 0x000fe200078e58ff */
        /* <DEDUP_REMOVED lines=21> */
[----:B------:R-:W-:Y:S02]  /*7ea0*/  ULEA UR5, UR45, UR44, 0xc ;  /* 0x0000002c2d057291 */ /* 0x000fe4000f8e60ff */
[----:B------:R-:W-:Y:S02]  /*7eb0*/  UIADD3 UR9, UPT, UPT, UR49, 0x20, URZ ;  /* 0x0000002031097890 */ /* 0x000fe4000fffe0ff */
[----:B------:R-:W-:Y:S01]  /*7ec0*/  UIADD3 UR8, UPT, UPT, UR5, 0x400, URZ ;  /* 0x0000040005087890 */ /* 0x000fe2000fffe0ff */
[----:B------:R-:W-:Y:S01]  /*7ed0*/  UMOV UR10, UR50 ;  /* 0x00000032000a7c82 */ /* 0x000fe20008000000 */
[----:B------:R-:W-:Y:S01]  /*7ee0*/  UMOV UR11, UR36 ;  /* 0x00000024000b7c82 */ /* 0x000fe20008000000 */
[----:B--2---:R-:W-:Y:S04]  /*7ef0*/  UIADD3 UR4, UP0, UPT, UR6, 0x680, URZ ;  /* 0x0000068006047890 */ /* 0x004fe8000ff1e0ff */
[----:B------:R-:W-:Y:S09]  /*7f00*/  UIADD3.X UR5, UPT, UPT, URZ, UR7, URZ, UP0, !UPT ;  /* 0x00000007ff057290 */ /* 0x000ff200087fe4ff */
[----:B------:R2:W-:Y:S02]  /*7f10*/  UTMASTG.3D [UR8], [UR4] ;  /* 0x00000008040073b5 */ /* 0x0005e40008010000 */
[----:B--2---:R0:W-:Y:S02]  /*7f20*/  UTMACMDFLUSH ;  /* 0x00000000000079b7 */ /* 0x0041e40000000000 */
.L_x_136:
[----:B------:R-:W-:Y:S05]  /*7f30*/  BSYNC.RECONVERGENT B0 ;  /* 0x0000000000007941 */ /* 0x000fea0003800200 */
.L_x_135:
[----:B------:R-:W-:Y:S01]  /*7f40*/  UIADD3 UR4, UPT, UPT, UR45, 0x1, URZ ;  /* 0x000000012d047890 */ /* 0x000fe2000fffe0ff */
[----:B------:R-:W-:Y:S03]  /*7f50*/  BSSY.RECONVERGENT B0, `(.L_x_137) ;  /* 0x0000008000007945 */ /* 0x000fe60003800200 */
[----:B------:R-:W-:Y:S04]  /*7f60*/  UISETP.NE.AND UP0, UPT, UR4, 0x3, UPT ;  /* 0x000000030400788c */ /* 0x000fe8000bf05270 */
[----:B------:R-:W-:Y:S02]  /*7f70*/  UISETP.EQ.XOR UP1, UPT, UR47, 0x3, !UP0 ;  /* 0x000000032f00788c */ /* 0x000fe4000c722a70 */
[----:B------:R-:W-:Y:S02]  /*7f80*/  USEL UR46, UR4, URZ, UP0 ;  /* 0x000000ff042e7287 */ /* 0x000fe40008000000 */
[----:B------:R-:W-:Y:S04]  /*7f90*/  USEL UR5, URZ, 0x1, !UP1 ;  /* 0x00000001ff057887 */ /* 0x000fe8000c800000 */
[----:B------:R-:W-:Y:S01]  /*7fa0*/  ULOP3.LUT UR55, UR55, UR5, URZ, 0x3c, !UPT ;  /* 0x0000000537377292 */ /* 0x000fe2000f8e3cff */
[----:B------:R-:W-:Y:S11]  /*7fb0*/  @P0 BRA `(.L_x_138) ;  /* 0x0000000000040947 */ /* 0x000ff60003800000 */
[----:B------:R-:W-:Y:S04]  /*7fc0*/  DEPBAR.LE SB0, 0x1 ;  /* 0x000080400000791a */ /* 0x000fe80000000000 */
.L_x_138:
[----:B------:R-:W-:Y:S05]  /*7fd0*/  BSYNC.RECONVERGENT B0 ;  /* 0x0000000000007941 */ /* 0x000fea0003800200 */
.L_x_137:
[----:B------:R-:W-:Y:S01]  /*7fe0*/  BAR.SYNC.DEFER_BLOCKING 0x1, 0x80 ;  /* 0x0042000000007b1d */ /* 0x000fe20000010000 */
[----:B------:R-:W-:Y:S01]  /*7ff0*/  UISETP.NE.AND UP0, UPT, UR53, -0x2, UPT ;  /* 0xfffffffe3500788c */ /* 0x000fe2000bf05270 */
[----:B------:R-:W-:Y:S08]  /*8000*/  IADD3 R22, PT, PT, R22, 0x1, RZ ;  /* 0x0000000116167810 */ /* 0x000ff00007ffe0ff */
[----:B------:R-:W-:Y:S05]  /*8010*/  BRA.U !UP0, `(.L_x_139) ;  /* 0x0000000108287547 */ /* 0x000fea000b800000 */
[----:B------:R-:W-:Y:S01]  /*8020*/  ISETP.NE.AND P0, PT, R61, RZ, PT ;  /* 0x000000ff3d00720c */ /* 0x000fe20003f05270 */
[----:B------:R-:W-:Y:S01]  /*8030*/  IMAD.U32 R2, RZ, RZ, UR52 ;  /* 0x00000034ff027e24 */ /* 0x000fe2000f8e00ff */
[----:B------:R-:W-:Y:S01]  /*8040*/  UIADD3 UR4, UPT, UPT, UR52, 0x1, URZ ;  /* 0x0000000134047890 */ /* 0x000fe2000fffe0ff */
[----:B------:R-:W-:Y:S03]  /*8050*/  IMAD.U32 R0, RZ, RZ, UR54 ;  /* 0x00000036ff007e24 */ /* 0x000fe6000f8e00ff */
[----:B------:R-:W-:Y:S04]  /*8060*/  UISETP.NE.AND UP0, UPT, UR4, 0x3, UPT ;  /* 0x000000030400788c */ /* 0x000fe8000bf05270 */
[----:B------:R-:W-:Y:S03]  /*8070*/  USEL UR52, UR4, URZ, UP0 ;  /* 0x000000ff04347287 */ /* 0x000fe60008000000 */
[----:B------:R-:W-:Y:S05]  /*8080*/  @P0 LEA R2, R2, UR44, 0x3 ;  /* 0x0000002c02020c11 */ /* 0x000fea000f8e18ff */
[----:B------:R-:W-:Y:S05]  /*8090*/  @P0 VIADD R2, R2, 0x1b8 ;  /* 0x000001b802020836 */ /* 0x000fea0000000000 */
[----:B------:R-:W-:Y:S04]  /*80a0*/  @P0 PRMT R0, R0, 0x654, R2 ;  /* 0x0000065400000816 */ /* 0x000fe80000000002 */
[----:B------:R2:W-:Y:S03]  /*80b0*/  @P0 SYNCS.ARRIVE.TRANS64.RED.A1T0 RZ, [R0+URZ], RZ ;  /* 0x000000ff00ff09a7 */ /* 0x0005e600081004ff */
.L_x_139:
[----:B------:R-:W-:Y:S01]  /*80c0*/  R2UR UR6, R60 ;  /* 0x000000003c0672ca */ /* 0x000fe200000e0000 */
[----:B------:R-:W-:Y:S01]  /*80d0*/  UIADD3 UR53, UPT, UPT, UR53, 0x2, URZ ;  /* 0x0000000235357890 */ /* 0x000fe2000fffe0ff */
[----:B------:R-:W-:Y:S02]  /*80e0*/  R2UR UR5, R47 ;  /* 0x000000002f0572ca */ /* 0x000fe400000e0000 */
[----:B------:R-:W-:Y:S02]  /*80f0*/  R2UR UR4, R48 ;  /* 0x00000000300472ca */ /* 0x000fe400000e0000 */
[----:B------:R-:W-:Y:S02]  /*8100*/  R2UR UR36, R58 ;  /* 0x000000003a2472ca */ /* 0x000fe400000e0000 */
[----:B------:R-:W-:Y:S02]  /*8110*/  ISETP.NE.AND P0, PT, R51, 0x2, PT ;  /* 0x000000023300780c */ /* 0x000fe40003f05270 */
[----:B------:R-:W-:Y:S02]  /*8120*/  ISETP.NE.AND P1, PT, R22, 0x4, PT ;  /* 0x000000041600780c */ /* 0x000fe40003f25270 */
[----:B------:R-:W-:Y:S01]  /*8130*/  SEL R2, RZ, 0x1, P0 ;  /* 0x00000001ff027807 */ /* 0x000fe20000000000 */
[----:B------:R-:W-:Y:S01]  /*8140*/  UISETP.NE.AND UP0, UPT, UR6, URZ, UPT ;  /* 0x000000ff0600728c */ /* 0x000fe2000bf05270 */
[----:B--2---:R-:W-:Y:S01]  /*8150*/  SEL R0, RZ, 0x1, P1 ;  /* 0x00000001ff007807 */ /* 0x004fe20000800000 */
[----:B------:R-:W-:Y:S01]  /*8160*/  UIADD3 UR30, UPT, UPT, UR37, UR5, URZ ;  /* 0x00000005251e7290 */ /* 0x000fe2000fffe0ff */
[----:B------:R-:W-:Y:S01]  /*8170*/  LOP3.LUT R52, R52, R2, RZ, 0x3c, !PT ;  /* 0x0000000234347212 */ /* 0x000fe200078e3cff */
[----:B------:R-:W-:Y:S01]  /*8180*/  UIADD3 UR26, UPT, UPT, UR38, UR4, URZ ;  /* 0x00000004261a7290 */ /* 0x000fe2000fffe0ff */
[----:B------:R-:W-:Y:S02]  /*8190*/  LOP3.LUT R53, R53, R0, RZ, 0x3c, !PT ;  /* 0x0000000035357212 */ /* 0x000fe400078e3cff */
[----:B------:R-:W-:Y:S02]  /*81a0*/  SEL R51, R51, RZ, P0 ;  /* 0x000000ff33337207 */ /* 0x000fe40000000000 */
[----:B------:R-:W-:Y:S01]  /*81b0*/  SEL R22, R22, RZ, P1 ;  /* 0x000000ff16167207 */ /* 0x000fe20000800000 */
[----:B------:R-:W-:Y:S06]  /*81c0*/  BRA.U UP0, `(.L_x_140) ;  /* 0xffffffdd005c7547 */ /* 0x000fec000b83ffff */
[----:B------:R-:W-:-:S13]  /*81d0*/  R2UR UR4, R49 ;  /* 0x00000000310472ca */ /* 0x000fda00000e0000 */
[----:B------:R-:W-:-:S09]  /*81e0*/  UISETP.NE.AND UP0, UPT, UR4, URZ, UPT ;  /* 0x000000ff0400728c */ /* 0x000fd2000bf05270 */
[----:B------:R-:W-:Y:S05]  /*81f0*/  BRA.U !UP0, `(.L_x_141) ;  /* 0x0000000108487547 */ /* 0x000fea000b800000 */
[----:B------:R-:W2:Y:S02]  /*8200*/  LDCU.64 UR4, c[0x0][0x890] ;  /* 0x00011200ff0477ac */ /* 0x000ea40008000a00 */
[----:B--2---:R-:W-:-:S04]  /*8210*/  UISETP.NE.U32.AND UP0, UPT, UR4, URZ, UPT ;  /* 0x000000ff0400728c */ /* 0x004fc8000bf05070 */
[----:B------:R-:W-:-:S09]  /*8220*/  UISETP.NE.AND.EX UP0, UPT, UR5, URZ, UPT, UP0 ;  /* 0x000000ff0500728c */ /* 0x000fd2000bf05300 */
[----:B------:R-:W-:Y:S05]  /*8230*/  BRA.U UP0, `(.L_x_142) ;  /* 0x00000001000c7547 */ /* 0x000fea000b800000 */
[----:B------:R-:W-:-:S13]  /*8240*/  FSETP.NEU.AND P0, PT, R26, RZ, PT ;  /* 0x000000ff1a00720b */ /* 0x000fda0003f0d000 */
[----:B------:R-:W-:Y:S05]  /*8250*/  @!P0 EXIT ;  /* 0x000000000000894d */ /* 0x000fea0003800000 */
[----:B------:R-:W-:Y:S05]  /*8260*/  BRA `(.L_x_141) ;  /* 0x00000000002c7947 */ /* 0x000fea0003800000 */
.L_x_142:
[----:B------:R-:W-:Y:S01]  /*8270*/  ISETP.NE.AND P0, PT, R50, RZ, PT ;  /* 0x000000ff3200720c */ /* 0x000fe20003f05270 */
[----:B------:R-:W-:-:S12]  /*8280*/  BSSY.RECONVERGENT B0, `(.L_x_141) ;  /* 0x0000009000007945 */ /* 0x000fd80003800200 */
[----:B------:R-:W-:Y:S05]  /*8290*/  @P0 BRA `(.L_x_143) ;  /* 0x0000000000140947 */ /* 0x000fea0003800000 */
[----:B------:R-:W2:Y:S02]  /*82a0*/  LDCU.64 UR4, c[0x0][0x888] ;  /* 0x00011100ff0477ac */ /* 0x000ea40008000a00 */
[----:B--2---:R-:W-:-:S04]  /*82b0*/  ISETP.NE.U32.AND P0, PT, RZ, UR4, PT ;  /* 0x00000004ff007c0c */ /* 0x004fc8000bf05070 */
[----:B------:R-:W-:-:S13]  /*82c0*/  ISETP.NE.AND.EX P0, PT, RZ, UR5, PT, P0 ;  /* 0x00000005ff007c0c */ /* 0x000fda000bf05300 */
[----:B------:R-:W-:Y:S05]  /*82d0*/  @!P0 EXIT ;  /* 0x000000000000894d */ /* 0x000fea0003800000 */
[----:B------:R-:W-:Y:S05]  /*82e0*/  BRA `(.L_x_144) ;  /* 0x0000000000087947 */ /* 0x000fea0003800000 */
.L_x_143:
[----:B------:R-:W-:-:S13]  /*82f0*/  FSETP.NEU.AND P0, PT, R26, RZ, PT ;  /* 0x000000ff1a00720b */ /* 0x000fda0003f0d000 */
[----:B------:R-:W-:Y:S05]  /*8300*/  @!P0 EXIT ;  /* 0x000000000000894d */ /* 0x000fea0003800000 */
.L_x_144:
[----:B------:R-:W-:Y:S05]  /*8310*/  BSYNC.RECONVERGENT B0 ;  /* 0x0000000000007941 */ /* 0x000fea0003800200 */
.L_x_141:
[----:B------:R-:W-:Y:S01]  /*8320*/  ULEA UR4, UR52, UR44, 0x3 ;  /* 0x0000002c34047291 */ /* 0x000fe2000f8e18ff */
[----:B------:R-:W-:-:S04]  /*8330*/  DEPBAR.LE SB0, 0x0 ;  /* 0x000080000000791a */ /* 0x000fc80000000000 */
[----:B------:R-:W-:-:S04]  /*8340*/  UIADD3 UR4, UPT, UPT, UR4, 0x1b8, URZ ;  /* 0x000001b804047890 */ /* 0x000fc8000fffe0ff */
[----:B------:R-:W-:-:S09]  /*8350*/  UPRMT UR4, UR54, 0x654, UR4 ;  /* 0x0000065436047896 */ /* 0x000fd20008000004 */
[----:B------:R-:W-:Y:S01]  /*8360*/  SYNCS.ARRIVE.TRANS64.RED.A1T0 RZ, [UR4], RZ ;  /* 0x000000ffffff79a7 */ /* 0x000fe20008100404 */
[----:B------:R-:W-:Y:S05]  /*8370*/  EXIT ;  /* 0x000000000000794d */ /* 0x000fea0003800000 */
.L_x_25:
[----:B--2---:R2:W3:Y:S02]  /*8380*/  SYNCS.PHASECHK.TRANS64.TRYWAIT P0, [R0+URZ+0x250], R2 ;  /* 0x00025002000075a7 */ /* 0x0044e400080011ff */
[----:B---3--:R-:W-:Y:S05]  /*8390*/  @!P0 NANOSLEEP.SYNCS 0x989680 ;  /* 0x009896800000895d */ /* 0x008fea0003900000 */
[----:B------:R-:W3:Y:S02]  /*83a0*/  @!P0 SYNCS.PHASECHK.TRANS64 P0, [R0+URZ+0x250], R2 ;  /* 0x00025002000085a7 */ /* 0x000ee400080010ff */
[----:B---3--:R-:W-:Y:S05]  /*83b0*/  @!P0 BRA `(.L_x_25) ;  /* 0xfffffffc00f08947 */ /* 0x008fea000383ffff */
[----:B------:R-:W-:Y:S05]  /*83c0*/  BRA `(.L_x_145) ;  /* 0xffffff9400f47947 */ /* 0x000fea000383ffff */
.L_x_28:
[----:B-1----:R-:W-:-:S07]  /*83d0*/  MOV R0, UR33 ;  /* 0x0000002100007c02 */ /* 0x002fce0008000f00 */
.L_x_146:
[----:B-1----:R1:W2:Y:S02]  /*83e0*/  SYNCS.PHASECHK.TRANS64.TRYWAIT P0, [R0+URZ+0xd0], R3 ;  /* 0x0000d003000075a7 */ /* 0x0022a400080011ff */
[----:B--2---:R-:W-:Y:S05]  /*83f0*/  @!P0 NANOSLEEP.SYNCS 0x989680 ;  /* 0x009896800000895d */ /* 0x004fea0003900000 */
[----:B------:R-:W2:Y:S02]  /*8400*/  @!P0 SYNCS.PHASECHK.TRANS64 P0, [R0+URZ+0xd0], R3 ;  /* 0x0000d003000085a7 */ /* 0x000ea400080010ff */
[----:B--2---:R-:W-:Y:S05]  /*8410*/  @!P0 BRA `(.L_x_146) ;  /* 0xfffffffc00f08947 */ /* 0x004fea000383ffff */
[----:B------:R-:W-:Y:S05]  /*8420*/  BRA `(.L_x_27) ;  /* 0xffffff98003c7947 */ /* 0x000fea000383ffff */
.L_x_35:
[----:B-1----:R-:W-:-:S07]  /*8430*/  MOV R0, UR17 ;  /* 0x0000001100007c02 */ /* 0x002fce0008000f00 */
.L_x_147:
[----:B-1----:R1:W2:Y:S02]  /*8440*/  SYNCS.PHASECHK.TRANS64.TRYWAIT P0, [R0+URZ+0xd0], R3 ;  /* 0x0000d003000075a7 */ /* 0x0022a400080011ff */
[----:B--2---:R-:W-:Y:S05]  /*8450*/  @!P0 NANOSLEEP.SYNCS 0x989680 ;  /* 0x009896800000895d */ /* 0x004fea0003900000 */
[----:B------:R-:W2:Y:S02]  /*8460*/  @!P0 SYNCS.PHASECHK.TRANS64 P0, [R0+URZ+0xd0], R3 ;  /* 0x0000d003000085a7 */ /* 0x000ea400080010ff */
[----:B--2---:R-:W-:Y:S05]  /*8470*/  @!P0 BRA `(.L_x_147) ;  /* 0xfffffffc00f08947 */ /* 0x004fea000383ffff */
[----:B------:R-:W-:Y:S05]  /*8480*/  BRA `(.L_x_34) ;  /* 0xffffff9800f87947 */ /* 0x000fea000383ffff */
.L_x_40:
[----:B-1----:R1:W2:Y:S02]  /*8490*/  SYNCS.PHASECHK.TRANS64.TRYWAIT P0, [R3+URZ+0x1e0], R0 ;  /* 0x0001e000030075a7 */ /* 0x0022a400080011ff */
[----:B--2---:R-:W-:Y:S05]  /*84a0*/  @!P0 NANOSLEEP.SYNCS 0x989680 ;  /* 0x009896800000895d */ /* 0x004fea0003900000 */
[----:B------:R-:W2:Y:S02]  /*84b0*/  @!P0 SYNCS.PHASECHK.TRANS64 P0, [R3+URZ+0x1e0], R0 ;  /* 0x0001e000030085a7 */ /* 0x000ea400080010ff */
[----:B--2---:R-:W-:Y:S05]  /*84c0*/  @!P0 BRA `(.L_x_40) ;  /* 0xfffffffc00f08947 */ /* 0x004fea000383ffff */
[----:B------:R-:W-:Y:S05]  /*84d0*/  BRA `(.L_x_148) ;  /* 0xffffff9c009c7947 */ /* 0x000fea000383ffff */
.L_x_44:
[----:B------:R-:W-:-:S07]  /*84e0*/  MOV R0, UR4 ;  /* 0x0000000400007c02 */ /* 0x000fce0008000f00 */
.L_x_149:
[----:B-1----:R1:W2:Y:S02]  /*84f0*/  SYNCS.PHASECHK.TRANS64.TRYWAIT P0, [R0+URZ], R2 ;  /* 0x00000002000075a7 */ /* 0x0022a400080011ff */
[----:B--2---:R-:W-:Y:S05]  /*8500*/  @!P0 NANOSLEEP.SYNCS 0x989680 ;  /* 0x009896800000895d */ /* 0x004fea0003900000 */
[----:B------:R-:W2:Y:S02]  /*8510*/  @!P0 SYNCS.PHASECHK.TRANS64 P0, [R0+URZ], R2 ;  /* 0x00000002000085a7 */ /* 0x000ea400080010ff */
[----:B--2---:R-:W-:Y:S05]  /*8520*/  @!P0 BRA `(.L_x_149) ;  /* 0xfffffffc00f08947 */ /* 0x004fea000383ffff */
[----:B------:R-:W-:Y:S05]  /*8530*/  BRA `(.L_x_150) ;  /* 0xffffffa400487947 */ /* 0x000fea000383ffff */
.L_x_45:
[----:B------:R-:W-:-:S07]  /*8540*/  MOV R0, UR5 ;  /* 0x0000000500007c02 */ /* 0x000fce0008000f00 */
.L_x_151:
[----:B-1----:R1:W2:Y:S02]  /*8550*/  SYNCS.PHASECHK.TRANS64.TRYWAIT P0, [R0+URZ], R3 ;  /* 0x00000003000075a7 */ /* 0x0022a400080011ff */
[----:B--2---:R-:W-:Y:S05]  /*8560*/  @!P0 NANOSLEEP.SYNCS 0x989680 ;  /* 0x009896800000895d */ /* 0x004fea0003900000 */
[----:B------:R-:W2:Y:S02]  /*8570*/  @!P0 SYNCS.PHASECHK.TRANS64 P0, [R0+URZ], R3 ;  /* 0x00000003000085a7 */ /* 0x000ea400080010ff */
[----:B--2---:R-:W-:Y:S05]  /*8580*/  @!P0 BRA `(.L_x_151) ;  /* 0xfffffffc00f08947 */ /* 0x004fea000383ffff */
[----:B------:R-:W-:Y:S05]  /*8590*/  BRA `(.L_x_152) ;  /* 0xffffffa400547947 */ /* 0x000fea000383ffff */
.L_x_46:
[----:B------:R-:W-:-:S07]  /*85a0*/  MOV R0, UR5 ;  /* 0x0000000500007c02 */ /* 0x000fce0008000f00 */
.L_x_153:
[----:B-1----:R1:W2:Y:S02]  /*85b0*/  SYNCS.PHASECHK.TRANS64.TRYWAIT P0, [R0+URZ], R3 ;  /* 0x00000003000075a7 */ /* 0x0022a400080011ff */
[----:B--2---:R-:W-:Y:S05]  /*85c0*/  @!P0 NANOSLEEP.SYNCS 0x989680 ;  /* 0x009896800000895d */ /* 0x004fea0003900000 */
[----:B------:R-:W2:Y:S02]  /*85d0*/  @!P0 SYNCS.PHASECHK.TRANS64 P0, [R0+URZ], R3 ;  /* 0x00000003000085a7 */ /* 0x000ea400080010ff */
[----:B--2---:R-:W-:Y:S05]  /*85e0*/  @!P0 BRA `(.L_x_153) ;  /* 0xfffffffc00f08947 */ /* 0x004fea000383ffff */
[----:B------:R-:W-:Y:S05]  /*85f0*/  BRA `(.L_x_154) ;  /* 0xffffffa400607947 */ /* 0x000fea000383ffff */
.L_x_47:
[----:B------:R-:W-:-:S07]  /*8600*/  MOV R0, UR5 ;  /* 0x0000000500007c02 */ /* 0x000fce0008000f00 */
.L_x_155:
[----:B-1----:R1:W2:Y:S02]  /*8610*/  SYNCS.PHASECHK.TRANS64.TRYWAIT P0, [R0+URZ], R3 ;  /* 0x00000003000075a7 */ /* 0x0022a400080011ff */
[----:B--2---:R-:W-:Y:S05]  /*8620*/  @!P0 NANOSLEEP.SYNCS 0x989680 ;  /* 0x009896800000895d */ /* 0x004fea0003900000 */
[----:B------:R-:W2:Y:S02]  /*8630*/  @!P0 SYNCS.PHASECHK.TRANS64 P0, [R0+URZ], R3 ;  /* 0x00000003000085a7 */ /* 0x000ea400080010ff */
[----:B--2---:R-:W-:Y:S05]  /*8640*/  @!P0 BRA `(.L_x_155) ;  /* 0xfffffffc00f08947 */ /* 0x004fea000383ffff */
[----:B------:R-:W-:Y:S05]  /*8650*/  BRA `(.L_x_156) ;  /* 0xffffffa4006c7947 */ /* 0x000fea000383ffff */
.L_x_48:
[----:B------:R-:W-:-:S07]  /*8660*/  MOV R0, UR5 ;  /* 0x0000000500007c02 */ /* 0x000fce0008000f00 */
.L_x_157:
[----:B-1----:R1:W2:Y:S02]  /*8670*/  SYNCS.PHASECHK.TRANS64.TRYWAIT P0, [R0+URZ], R3 ;  /* 0x00000003000075a7 */ /* 0x0022a400080011ff */
[----:B--2---:R-:W-:Y:S05]  /*8680*/  @!P0 NANOSLEEP.SYNCS 0x989680 ;  /* 0x009896800000895d */ /* 0x004fea0003900000 */
[----:B------:R-:W2:Y:S02]  /*8690*/  @!P0 SYNCS.PHASECHK.TRANS64 P0, [R0+URZ], R3 ;  /* 0x00000003000085a7 */ /* 0x000ea400080010ff */
[----:B--2---:R-:W-:Y:S05]  /*86a0*/  @!P0 BRA `(.L_x_157) ;  /* 0xfffffffc00f08947 */ /* 0x004fea000383ffff */
[----:B------:R-:W-:Y:S05]  /*86b0*/  BRA `(.L_x_158) ;  /* 0xffffffa400787947 */ /* 0x000fea000383ffff */
.L_x_49:
[----:B------:R-:W-:-:S07]  /*86c0*/  MOV R0, UR5 ;  /* 0x0000000500007c02 */ /* 0x000fce0008000f00 */
.L_x_159:
[----:B-1----:R1:W2:Y:S02]  /*86d0*/  SYNCS.PHASECHK.TRANS64.TRYWAIT P0, [R0+URZ], R3 ;  /* 0x00000003000075a7 */ /* 0x0022a400080011ff */
[----:B--2---:R-:W-:Y:S05]  /*86e0*/  @!P0 NANOSLEEP.SYNCS 0x989680 ;  /* 0x009896800000895d */ /* 0x004fea0003900000 */
[----:B------:R-:W2:Y:S02]  /*86f0*/  @!P0 SYNCS.PHASECHK.TRANS64 P0, [R0+URZ], R3 ;  /* 0x00000003000085a7 */ /* 0x000ea400080010ff */
[----:B--2---:R-:W-:Y:S05]  /*8700*/  @!P0 BRA `(.L_x_159) ;  /* 0xfffffffc00f08947 */ /* 0x004fea000383ffff */
[----:B------:R-:W-:Y:S05]  /*8710*/  BRA `(.L_x_160) ;  /* 0xffffffa400847947 */ /* 0x000fea000383ffff */
.L_x_50:
[----:B------:R-:W-:-:S07]  /*8720*/  MOV R0, UR5 ;  /* 0x0000000500007c02 */ /* 0x000fce0008000f00 */
.L_x_161:
[----:B-1----:R1:W2:Y:S02]  /*8730*/  SYNCS.PHASECHK.TRANS64.TRYWAIT P0, [R0+URZ], R3 ;  /* 0x00000003000075a7 */ /* 0x0022a400080011ff */
[----:B--2---:R-:W-:Y:S05]  /*8740*/  @!P0 NANOSLEEP.SYNCS 0x989680 ;  /* 0x009896800000895d */ /* 0x004fea0003900000 */
[----:B------:R-:W2:Y:S02]  /*8750*/  @!P0 SYNCS.PHASECHK.TRANS64 P0, [R0+URZ], R3 ;  /* 0x00000003000085a7 */ /* 0x000ea400080010ff */
[----:B--2---:R-:W-:Y:S05]  /*8760*/  @!P0 BRA `(.L_x_161) ;  /* 0xfffffffc00f08947 */ /* 0x004fea000383ffff */
[----:B------:R-:W-:Y:S05]  /*8770*/  BRA `(.L_x_162) ;  /* 0xffffffa400907947 */ /* 0x000fea000383ffff */
.L_x_51:
[----:B------:R-:W-:-:S07]  /*8780*/  MOV R0, UR5 ;  /* 0x0000000500007c02 */ /* 0x000fce0008000f00 */
.L_x_163:
[----:B-1----:R1:W2:Y:S02]  /*8790*/  SYNCS.PHASECHK.TRANS64.TRYWAIT P0, [R0+URZ], R3 ;  /* 0x00000003000075a7 */ /* 0x0022a400080011ff */
[----:B--2---:R-:W-:Y:S05]  /*87a0*/  @!P0 NANOSLEEP.SYNCS 0x989680 ;  /* 0x009896800000895d */ /* 0x004fea0003900000 */
[----:B------:R-:W2:Y:S02]  /*87b0*/  @!P0 SYNCS.PHASECHK.TRANS64 P0, [R0+URZ], R3 ;  /* 0x00000003000085a7 */ /* 0x000ea400080010ff */
[----:B--2---:R-:W-:Y:S05]  /*87c0*/  @!P0 BRA `(.L_x_163) ;  /* 0xfffffffc00f08947 */ /* 0x004fea000383ffff */
[----:B------:R-:W-:Y:S05]  /*87d0*/  BRA `(.L_x_164) ;  /* 0xffffffa4009c7947 */ /* 0x000fea000383ffff */
.L_x_52:
[----:B------:R-:W-:-:S07]  /*87e0*/  MOV R0, UR5 ;  /* 0x0000000500007c02 */ /* 0x000fce0008000f00 */
.L_x_165:
[----:B-1----:R1:W2:Y:S02]  /*87f0*/  SYNCS.PHASECHK.TRANS64.TRYWAIT P0, [R0+URZ], R3 ;  /* 0x00000003000075a7 */ /* 0x0022a400080011ff */
[----:B--2---:R-:W-:Y:S05]  /*8800*/  @!P0 NANOSLEEP.SYNCS 0x989680 ;  /* 0x009896800000895d */ /* 0x004fea0003900000 */
[----:B------:R-:W2:Y:S02]  /*8810*/  @!P0 SYNCS.PHASECHK.TRANS64 P0, [R0+URZ], R3 ;  /* 0x00000003000085a7 */ /* 0x000ea400080010ff */
[----:B--2---:R-:W-:Y:S05]  /*8820*/  @!P0 BRA `(.L_x_165) ;  /* 0xfffffffc00f08947 */ /* 0x004fea000383ffff */
[----:B------:R-:W-:Y:S05]  /*8830*/  BRA `(.L_x_166) ;  /* 0xffffffa400a87947 */ /* 0x000fea000383ffff */
.L_x_53:
[----:B------:R-:W-:-:S07]  /*8840*/  MOV R0, UR5 ;  /* 0x0000000500007c02 */ /* 0x000fce0008000f00 */
.L_x_167:
[----:B-1----:R1:W2:Y:S02]  /*8850*/  SYNCS.PHASECHK.TRANS64.TRYWAIT P0, [R0+URZ], R3 ;  /* 0x00000003000075a7 */ /* 0x0022a400080011ff */
[----:B--2---:R-:W-:Y:S05]  /*8860*/  @!P0 NANOSLEEP.SYNCS 0x989680 ;  /* 0x009896800000895d */ /* 0x004fea0003900000 */
[----:B------:R-:W2:Y:S02]  /*8870*/  @!P0 SYNCS.PHASECHK.TRANS64 P0, [R0+URZ], R3 ;  /* 0x00000003000085a7 */ /* 0x000ea400080010ff */
[----:B--2---:R-:W-:Y:S05]  /*8880*/  @!P0 BRA `(.L_x_167) ;  /* 0xfffffffc00f08947 */ /* 0x004fea000383ffff */
[----:B------:R-:W-:Y:S05]  /*8890*/  BRA `(.L_x_168) ;  /* 0xffffffa400b47947 */ /* 0x000fea000383ffff */
.L_x_54:
[----:B------:R-:W-:-:S07]  /*88a0*/  MOV R0, UR5 ;  /* 0x0000000500007c02 */ /* 0x000fce0008000f00 */
.L_x_169:
[----:B-1----:R1:W2:Y:S02]  /*88b0*/  SYNCS.PHASECHK.TRANS64.TRYWAIT P0, [R0+URZ], R3 ;  /* 0x00000003000075a7 */ /* 0x0022a400080011ff */
[----:B--2---:R-:W-:Y:S05]  /*88c0*/  @!P0 NANOSLEEP.SYNCS 0x989680 ;  /* 0x009896800000895d */ /* 0x004fea0003900000 */
[----:B------:R-:W2:Y:S02]  /*88d0*/  @!P0 SYNCS.PHASECHK.TRANS64 P0, [R0+URZ], R3 ;  /* 0x00000003000085a7 */ /* 0x000ea400080010ff */
[----:B--2---:R-:W-:Y:S05]  /*88e0*/  @!P0 BRA `(.L_x_169) ;  /* 0xfffffffc00f08947 */ /* 0x004fea000383ffff */
[----:B------:R-:W-:Y:S05]  /*88f0*/  BRA `(.L_x_170) ;  /* 0xffffffa400c07947 */ /* 0x000fea000383ffff */
.L_x_55:
[----:B------:R-:W-:-:S07]  /*8900*/  MOV R0, UR5 ;  /* 0x0000000500007c02 */ /* 0x000fce0008000f00 */
.L_x_171:
[----:B-1----:R1:W2:Y:S02]  /*8910*/  SYNCS.PHASECHK.TRANS64.TRYWAIT P0, [R0+URZ], R3 ;  /* 0x00000003000075a7 */ /* 0x0022a400080011ff */
[----:B--2---:R-:W-:Y:S05]  /*8920*/  @!P0 NANOSLEEP.SYNCS 0x989680 ;  /* 0x009896800000895d */ /* 0x004fea0003900000 */
[----:B------:R-:W2:Y:S02]  /*8930*/  @!P0 SYNCS.PHASECHK.TRANS64 P0, [R0+URZ], R3 ;  /* 0x00000003000085a7 */ /* 0x000ea400080010ff */
[----:B--2---:R-:W-:Y:S05]  /*8940*/  @!P0 BRA `(.L_x_171) ;  /* 0xfffffffc00f08947 */ /* 0x004fea000383ffff */
[----:B------:R-:W-:Y:S05]  /*8950*/  BRA `(.L_x_172) ;  /* 0xffffffa400cc7947 */ /* 0x000fea000383ffff */
.L_x_56:
[----:B------:R-:W-:-:S07]  /*8960*/  MOV R0, UR5 ;  /* 0x0000000500007c02 */ /* 0x000fce0008000f00 */
.L_x_173:
[----:B-1----:R1:W2:Y:S02]  /*8970*/  SYNCS.PHASECHK.TRANS64.TRYWAIT P0, [R0+URZ], R3 ;  /* 0x00000003000075a7 */ /* 0x0022a400080011ff */
[----:B--2---:R-:W-:Y:S05]  /*8980*/  @!P0 NANOSLEEP.SYNCS 0x989680 ;  /* 0x009896800000895d */ /* 0x004fea0003900000 */
[----:B------:R-:W2:Y:S02]  /*8990*/  @!P0 SYNCS.PHASECHK.TRANS64 P0, [R0+URZ], R3 ;  /* 0x00000003000085a7 */ /* 0x000ea400080010ff */
[----:B--2---:R-:W-:Y:S05]  /*89a0*/  @!P0 BRA `(.L_x_173) ;  /* 0xfffffffc00f08947 */ /* 0x004fea000383ffff */
[----:B------:R-:W-:Y:S05]  /*89b0*/  BRA `(.L_x_174) ;  /* 0xffffffa400d87947 */ /* 0x000fea000383ffff */
.L_x_57:
[----:B------:R-:W-:-:S07]  /*89c0*/  MOV R0, UR5 ;  /* 0x0000000500007c02 */ /* 0x000fce0008000f00 */
.L_x_175:
[----:B-1----:R1:W2:Y:S02]  /*89d0*/  SYNCS.PHASECHK.TRANS64.TRYWAIT P0, [R0+URZ], R3 ;  /* 0x00000003000075a7 */ /* 0x0022a400080011ff */
[----:B--2---:R-:W-:Y:S05]  /*89e0*/  @!P0 NANOSLEEP.SYNCS 0x989680 ;  /* 0x009896800000895d */ /* 0x004fea0003900000 */
[----:B------:R-:W2:Y:S02]  /*89f0*/  @!P0 SYNCS.PHASECHK.TRANS64 P0, [R0+URZ], R3 ;  /* 0x00000003000085a7 */ /* 0x000ea400080010ff */
[----:B--2---:R-:W-:Y:S05]  /*8a00*/  @!P0 BRA `(.L_x_175) ;  /* 0xfffffffc00f08947 */ /* 0x004fea000383ffff */
[----:B------:R-:W-:Y:S05]  /*8a10*/  BRA `(.L_x_176) ;  /* 0xffffffa400e47947 */ /* 0x000fea000383ffff */
.L_x_58:
[----:B------:R-:W-:-:S07]  /*8a20*/  MOV R0, UR5 ;  /* 0x0000000500007c02 */ /* 0x000fce0008000f00 */
.L_x_177:
[----:B-1----:R1:W2:Y:S02]  /*8a30*/  SYNCS.PHASECHK.TRANS64.TRYWAIT P0, [R0+URZ], R3 ;  /* 0x00000003000075a7 */ /* 0x0022a400080011ff */
[----:B--2---:R-:W-:Y:S05]  /*8a40*/  @!P0 NANOSLEEP.SYNCS 0x989680 ;  /* 0x009896800000895d */ /* 0x004fea0003900000 */
[----:B------:R-:W2:Y:S02]  /*8a50*/  @!P0 SYNCS.PHASECHK.TRANS64 P0, [R0+URZ], R3 ;  /* 0x00000003000085a7 */ /* 0x000ea400080010ff */
[----:B--2---:R-:W-:Y:S05]  /*8a60*/  @!P0 BRA `(.L_x_177) ;  /* 0xfffffffc00f08947 */ /* 0x004fea000383ffff */
[----:B------:R-:W-:Y:S05]  /*8a70*/  BRA `(.L_x_178) ;  /* 0xffffffa400f07947 */ /* 0x000fea000383ffff */
.L_x_59:
[----:B------:R-:W-:-:S07]  /*8a80*/  MOV R0, UR5 ;  /* 0x0000000500007c02 */ /* 0x000fce0008000f00 */
.L_x_179:
[----:B-1----:R1:W2:Y:S02]  /*8a90*/  SYNCS.PHASECHK.TRANS64.TRYWAIT P0, [R0+URZ], R3 ;  /* 0x00000003000075a7 */ /* 0x0022a400080011ff */
[----:B--2---:R-:W-:Y:S05]  /*8aa0*/  @!P0 NANOSLEEP.SYNCS 0x989680 ;  /* 0x009896800000895d */ /* 0x004fea0003900000 */
[----:B------:R-:W2:Y:S02]  /*8ab0*/  @!P0 SYNCS.PHASECHK.TRANS64 P0, [R0+URZ], R3 ;  /* 0x00000003000085a7 */ /* 0x000ea400080010ff */
[----:B--2---:R-:W-:Y:S05]  /*8ac0*/  @!P0 BRA `(.L_x_179) ;  /* 0xfffffffc00f08947 */ /* 0x004fea000383ffff */
[----:B------:R-:W-:Y:S05]  /*8ad0*/  BRA `(.L_x_180) ;  /* 0xffffffa400fc7947 */ /* 0x000fea000383ffff */
.L_x_60:
[----:B------:R-:W-:-:S07]  /*8ae0*/  MOV R0, UR5 ;  /* 0x0000000500007c02 */ /* 0x000fce0008000f00 */
.L_x_181:
[----:B-1----:R1:W2:Y:S02]  /*8af0*/  SYNCS.PHASECHK.TRANS64.TRYWAIT P0, [R0+URZ], R3 ;  /* 0x00000003000075a7 */ /* 0x0022a400080011ff */
[----:B--2---:R-:W-:Y:S05]  /*8b00*/  @!P0 NANOSLEEP.SYNCS 0x989680 ;  /* 0x009896800000895d */ /* 0x004fea0003900000 */
[----:B------:R-:W2:Y:S02]  /*8b10*/  @!P0 SYNCS.PHASECHK.TRANS64 P0, [R0+URZ], R3 ;  /* 0x00000003000085a7 */ /* 0x000ea400080010ff */
[----:B--2---:R-:W-:Y:S05]  /*8b20*/  @!P0 BRA `(.L_x_181) ;  /* 0xfffffffc00f08947 */ /* 0x004fea000383ffff */
[----:B------:R-:W-:Y:S05]  /*8b30*/  BRA `(.L_x_182) ;  /* 0xffffffa800087947 */ /* 0x000fea000383ffff */
.L_x_61:
[----:B------:R-:W-:-:S07]  /*8b40*/  MOV R0, UR5 ;  /* 0x0000000500007c02 */ /* 0x000fce0008000f00 */
.L_x_183:
[----:B-1----:R1:W2:Y:S02]  /*8b50*/  SYNCS.PHASECHK.TRANS64.TRYWAIT P0, [R0+URZ], R3 ;  /* 0x00000003000075a7 */ /* 0x0022a400080011ff */
[----:B--2---:R-:W-:Y:S05]  /*8b60*/  @!P0 NANOSLEEP.SYNCS 0x989680 ;  /* 0x009896800000895d */ /* 0x004fea0003900000 */
[----:B------:R-:W2:Y:S02]  /*8b70*/  @!P0 SYNCS.PHASECHK.TRANS64 P0, [R0+URZ], R3 ;  /* 0x00000003000085a7 */ /* 0x000ea400080010ff */
[----:B--2---:R-:W-:Y:S05]  /*8b80*/  @!P0 BRA `(.L_x_183) ;  /* 0xfffffffc00f08947 */ /* 0x004fea000383ffff */
[----:B------:R-:W-:Y:S05]  /*8b90*/  BRA `(.L_x_184) ;  /* 0xffffffa800147947 */ /* 0x000fea000383ffff */
.L_x_62:
[----:B------:R-:W-:-:S07]  /*8ba0*/  MOV R0, UR5 ;  /* 0x0000000500007c02 */ /* 0x000fce0008000f00 */
.L_x_185:
[----:B-1----:R1:W2:Y:S02]  /*8bb0*/  SYNCS.PHASECHK.TRANS64.TRYWAIT P0, [R0+URZ], R3 ;  /* 0x00000003000075a7 */ /* 0x0022a400080011ff */
[----:B--2---:R-:W-:Y:S05]  /*8bc0*/  @!P0 NANOSLEEP.SYNCS 0x989680 ;  /* 0x009896800000895d */ /* 0x004fea0003900000 */
[----:B------:R-:W2:Y:S02]  /*8bd0*/  @!P0 SYNCS.PHASECHK.TRANS64 P0, [R0+URZ], R3 ;  /* 0x00000003000085a7 */ /* 0x000ea400080010ff */
[----:B--2---:R-:W-:Y:S05]  /*8be0*/  @!P0 BRA `(.L_x_185) ;  /* 0xfffffffc00f08947 */ /* 0x004fea000383ffff */
[----:B------:R-:W-:Y:S05]  /*8bf0*/  BRA `(.L_x_186) ;  /* 0xffffffa800207947 */ /* 0x000fea000383ffff */
.L_x_63:
[----:B------:R-:W-:-:S07]  /*8c00*/  MOV R0, UR5 ;  /* 0x0000000500007c02 */ /* 0x000fce0008000f00 */
.L_x_187:
[----:B-1----:R1:W2:Y:S02]  /*8c10*/  SYNCS.PHASECHK.TRANS64.TRYWAIT P0, [R0+URZ], R3 ;  /* 0x00000003000075a7 */ /* 0x0022a400080011ff */
[----:B--2---:R-:W-:Y:S05]  /*8c20*/  @!P0 NANOSLEEP.SYNCS 0x989680 ;  /* 0x009896800000895d */ /* 0x004fea0003900000 */
[----:B------:R-:W2:Y:S02]  /*8c30*/  @!P0 SYNCS.PHASECHK.TRANS64 P0, [R0+URZ], R3 ;  /* 0x00000003000085a7 */ /* 0x000ea400080010ff */
[----:B--2---:R-:W-:Y:S05]  /*8c40*/  @!P0 BRA `(.L_x_187) ;  /* 0xfffffffc00f08947 */ /* 0x004fea000383ffff */
[----:B------:R-:W-:Y:S05]  /*8c50*/  BRA `(.L_x_188) ;  /* 0xffffffa8002c7947 */ /* 0x000fea000383ffff */
.L_x_64:
[----:B------:R-:W-:-:S07]  /*8c60*/  MOV R0, UR5 ;  /* 0x0000000500007c02 */ /* 0x000fce0008000f00 */
.L_x_189:
[----:B-1----:R1:W2:Y:S02]  /*8c70*/  SYNCS.PHASECHK.TRANS64.TRYWAIT P0, [R0+URZ], R3 ;  /* 0x00000003000075a7 */ /* 0x0022a400080011ff */
[----:B--2---:R-:W-:Y:S05]  /*8c80*/  @!P0 NANOSLEEP.SYNCS 0x989680 ;  /* 0x009896800000895d */ /* 0x004fea0003900000 */
[----:B------:R-:W2:Y:S02]  /*8c90*/  @!P0 SYNCS.PHASECHK.TRANS64 P0, [R0+URZ], R3 ;  /* 0x00000003000085a7 */ /* 0x000ea400080010ff */
[----:B--2---:R-:W-:Y:S05]  /*8ca0*/  @!P0 BRA `(.L_x_189) ;  /* 0xfffffffc00f08947 */ /* 0x004fea000383ffff */
[----:B------:R-:W-:Y:S05]  /*8cb0*/  BRA `(.L_x_190) ;  /* 0xffffffa800387947 */ /* 0x000fea000383ffff */
.L_x_65:
[----:B------:R-:W-:-:S07]  /*8cc0*/  MOV R0, UR5 ;  /* 0x0000000500007c02 */ /* 0x000fce0008000f00 */
.L_x_191:
[----:B-1----:R1:W2:Y:S02]  /*8cd0*/  SYNCS.PHASECHK.TRANS64.TRYWAIT P0, [R0+URZ], R3 ;  /* 0x00000003000075a7 */ /* 0x0022a400080011ff */
[----:B--2---:R-:W-:Y:S05]  /*8ce0*/  @!P0 NANOSLEEP.SYNCS 0x989680 ;  /* 0x009896800000895d */ /* 0x004fea0003900000 */
[----:B------:R-:W2:Y:S02]  /*8cf0*/  @!P0 SYNCS.PHASECHK.TRANS64 P0, [R0+URZ], R3 ;  /* 0x00000003000085a7 */ /* 0x000ea400080010ff */
[----:B--2---:R-:W-:Y:S05]  /*8d00*/  @!P0 BRA `(.L_x_191) ;  /* 0xfffffffc00f08947 */ /* 0x004fea000383ffff */
[----:B------:R-:W-:Y:S05]  /*8d10*/  BRA `(.L_x_192) ;  /* 0xffffffa800447947 */ /* 0x000fea000383ffff */
.L_x_66:
[----:B------:R-:W-:-:S07]  /*8d20*/  MOV R0, UR5 ;  /* 0x0000000500007c02 */ /* 0x000fce0008000f00 */
.L_x_193:
[----:B-1----:R1:W2:Y:S02]  /*8d30*/  SYNCS.PHASECHK.TRANS64.TRYWAIT P0, [R0+URZ], R3 ;  /* 0x00000003000075a7 */ /* 0x0022a400080011ff */
[----:B--2---:R-:W-:Y:S05]  /*8d40*/  @!P0 NANOSLEEP.SYNCS 0x989680 ;  /* 0x009896800000895d */ /* 0x004fea0003900000 */
[----:B------:R-:W2:Y:S02]  /*8d50*/  @!P0 SYNCS.PHASECHK.TRANS64 P0, [R0+URZ], R3 ;  /* 0x00000003000085a7 */ /* 0x000ea400080010ff */
[----:B--2---:R-:W-:Y:S05]  /*8d60*/  @!P0 BRA `(.L_x_193) ;  /* 0xfffffffc00f08947 */ /* 0x004fea000383ffff */
[----:B------:R-:W-:Y:S05]  /*8d70*/  BRA `(.L_x_194) ;  /* 0xffffffa800507947 */ /* 0x000fea000383ffff */
.L_x_67:
[----:B------:R-:W-:-:S07]  /*8d80*/  MOV R0, UR5 ;  /* 0x0000000500007c02 */ /* 0x000fce0008000f00 */
.L_x_195:
[----:B-1----:R1:W2:Y:S02]  /*8d90*/  SYNCS.PHASECHK.TRANS64.TRYWAIT P0, [R0+URZ], R3 ;  /* 0x00000003000075a7 */ /* 0x0022a400080011ff */
[----:B--2---:R-:W-:Y:S05]  /*8da0*/  @!P0 NANOSLEEP.SYNCS 0x989680 ;  /* 0x009896800000895d */ /* 0x004fea0003900000 */
[----:B------:R-:W2:Y:S02]  /*8db0*/  @!P0 SYNCS.PHASECHK.TRANS64 P0, [R0+URZ], R3 ;  /* 0x00000003000085a7 */ /* 0x000ea400080010ff */
[----:B--2---:R-:W-:Y:S05]  /*8dc0*/  @!P0 BRA `(.L_x_195) ;  /* 0xfffffffc00f08947 */ /* 0x004fea000383ffff */
[----:B------:R-:W-:Y:S05]  /*8dd0*/  BRA `(.L_x_196) ;  /* 0xffffffa8005c7947 */ /* 0x000fea000383ffff */
.L_x_68:
[----:B------:R-:W-:-:S07]  /*8de0*/  MOV R0, UR5 ;  /* 0x0000000500007c02 */ /* 0x000fce0008000f00 */
.L_x_197:
[----:B-1----:R1:W2:Y:S02]  /*8df0*/  SYNCS.PHASECHK.TRANS64.TRYWAIT P0, [R0+URZ], R3 ;  /* 0x00000003000075a7 */ /* 0x0022a400080011ff */
[----:B--2---:R-:W-:Y:S05]  /*8e00*/  @!P0 NANOSLEEP.SYNCS 0x989680 ;  /* 0x009896800000895d */ /* 0x004fea0003900000 */
[----:B------:R-:W2:Y:S02]  /*8e10*/  @!P0 SYNCS.PHASECHK.TRANS64 P0, [R0+URZ], R3 ;  /* 0x00000003000085a7 */ /* 0x000ea400080010ff */
[----:B--2---:R-:W-:Y:S05]  /*8e20*/  @!P0 BRA `(.L_x_197) ;  /* 0xfffffffc00f08947 */ /* 0x004fea000383ffff */
[----:B------:R-:W-:Y:S05]  /*8e30*/  BRA `(.L_x_198) ;  /* 0xffffffa800687947 */ /* 0x000fea000383ffff */
.L_x_71:
[----:B-1----:R1:W2:Y:S02]  /*8e40*/  SYNCS.PHASECHK.TRANS64.TRYWAIT P0, [R2+URZ+0x240], R4 ;  /* 0x00024004020075a7 */ /* 0x0022a400080011ff */
[----:B--2---:R-:W-:Y:S05]  /*8e50*/  @!P0 NANOSLEEP.SYNCS 0x989680 ;  /* 0x009896800000895d */ /* 0x004fea0003900000 */
[----:B------:R-:W2:Y:S02]  /*8e60*/  @!P0 SYNCS.PHASECHK.TRANS64 P0, [R2+URZ+0x240], R4 ;  /* 0x00024004020085a7 */ /* 0x000ea400080010ff */
[----:B--2---:R-:W-:Y:S05]  /*8e70*/  @!P0 BRA `(.L_x_71) ;  /* 0xfffffffc00f08947 */ /* 0x004fea000383ffff */
[----:B------:R-:W-:Y:S05]  /*8e80*/  BRA `(.L_x_199) ;  /* 0xffffffa800c47947 */ /* 0x000fea000383ffff */
.L_x_72:
[----:B------:R-:W-:-:S07]  /*8e90*/  MOV R2, UR4 ;  /* 0x0000000400027c02 */ /* 0x000fce0008000f00 */
.L_x_200:
[----:B-1----:R1:W2:Y:S02]  /*8ea0*/  SYNCS.PHASECHK.TRANS64.TRYWAIT P0, [R2+URZ+0x1f0], R5 ;  /* 0x0001f005020075a7 */ /* 0x0022a400080011ff */
[----:B--2---:R-:W-:Y:S05]  /*8eb0*/  @!P0 NANOSLEEP.SYNCS 0x989680 ;  /* 0x009896800000895d */ /* 0x004fea0003900000 */
[----:B------:R-:W2:Y:S02]  /*8ec0*/  @!P0 SYNCS.PHASECHK.TRANS64 P0, [R2+URZ+0x1f0], R5 ;  /* 0x0001f005020085a7 */ /* 0x000ea400080010ff */
[----:B--2---:R-:W-:Y:S05]  /*8ed0*/  @!P0 BRA `(.L_x_200) ;  /* 0xfffffffc00f08947 */ /* 0x004fea000383ffff */
[----:B------:R-:W-:Y:S05]  /*8ee0*/  BRA `(.L_x_201) ;  /* 0xffffffa800d47947 */ /* 0x000fea000383ffff */
.L_x_73:
[----:B-1----:R1:W2:Y:S02]  /*8ef0*/  SYNCS.PHASECHK.TRANS64.TRYWAIT P1, [R2+URZ+0x1e0], R4 ;  /* 0x0001e004020075a7 */ /* 0x0022a400080211ff */
[----:B--2---:R-:W-:Y:S05]  /*8f00*/  @!P1 NANOSLEEP.SYNCS 0x989680 ;  /* 0x009896800000995d */ /* 0x004fea0003900000 */
[----:B------:R-:W2:Y:S02]  /*8f10*/  @!P1 SYNCS.PHASECHK.TRANS64 P1, [R2+URZ+0x1e0], R4 ;  /* 0x0001e004020095a7 */ /* 0x000ea400080210ff */
[----:B--2---:R-:W-:Y:S05]  /*8f20*/  @!P1 BRA `(.L_x_73) ;  /* 0xfffffffc00f09947 */ /* 0x004fea000383ffff */
[----:B------:R-:W-:Y:S05]  /*8f30*/  BRA `(.L_x_202) ;  /* 0xffffffac00047947 */ /* 0x000fea000383ffff */
.L_x_76:
[----:B------:R-:W-:-:S07]  /*8f40*/  MOV R0, UR4 ;  /* 0x0000000400007c02 */ /* 0x000fce0008000f00 */
.L_x_203:
[----:B-1----:R1:W2:Y:S02]  /*8f50*/  SYNCS.PHASECHK.TRANS64.TRYWAIT P0, [R0+URZ+0x1f0], R2 ;  /* 0x0001f002000075a7 */ /* 0x0022a400080011ff */
[----:B--2---:R-:W-:Y:S05]  /*8f60*/  @!P0 NANOSLEEP.SYNCS 0x989680 ;  /* 0x009896800000895d */ /* 0x004fea0003900000 */
[----:B------:R-:W2:Y:S02]  /*8f70*/  @!P0 SYNCS.PHASECHK.TRANS64 P0, [R0+URZ+0x1f0], R2 ;  /* 0x0001f002000085a7 */ /* 0x000ea400080010ff */
[----:B--2---:R-:W-:Y:S05]  /*8f80*/  @!P0 BRA `(.L_x_203) ;  /* 0xfffffffc00f08947 */ /* 0x004fea000383ffff */
[----:B------:R-:W-:Y:S05]  /*8f90*/  BRA `(.L_x_75) ;  /* 0xffffffac00587947 */ /* 0x000fea000383ffff */
.L_x_83:
[----:B-1----:R1:W2:Y:S02]  /*8fa0*/  SYNCS.PHASECHK.TRANS64.TRYWAIT P1, [R0+URZ+0x1e0], R2 ;  /* 0x0001e002000075a7 */ /* 0x0022a400080211ff */
[----:B--2---:R-:W-:Y:S05]  /*8fb0*/  @!P1 NANOSLEEP.SYNCS 0x989680 ;  /* 0x009896800000995d */ /* 0x004fea0003900000 */
[----:B------:R-:W2:Y:S02]  /*8fc0*/  @!P1 SYNCS.PHASECHK.TRANS64 P1, [R0+URZ+0x1e0], R2 ;  /* 0x0001e002000095a7 */ /* 0x000ea400080210ff */
[----:B--2---:R-:W-:Y:S05]  /*8fd0*/  @!P1 BRA `(.L_x_83) ;  /* 0xfffffffc00f09947 */ /* 0x004fea000383ffff */
[----:B------:R-:W-:Y:S05]  /*8fe0*/  BRA `(.L_x_204) ;  /* 0xffffffb000bc7947 */ /* 0x000fea000383ffff */
.L_x_84:
[----:B------:R-:W-:-:S07]  /*8ff0*/  MOV R2, UR23 ;  /* 0x0000001700027c02 */ /* 0x000fce0008000f00 */
.L_x_205:
[----:B-1----:R1:W2:Y:S02]  /*9000*/  SYNCS.PHASECHK.TRANS64.TRYWAIT P0, [R2+URZ+0x220], R0 ;  /* 0x00022000020075a7 */ /* 0x0022a400080011ff */
[----:B--2---:R-:W-:Y:S05]  /*9010*/  @!P0 NANOSLEEP.SYNCS 0x989680 ;  /* 0x009896800000895d */ /* 0x004fea0003900000 */
[----:B------:R-:W2:Y:S02]  /*9020*/  @!P0 SYNCS.PHASECHK.TRANS64 P0, [R2+URZ+0x220], R0 ;  /* 0x00022000020085a7 */ /* 0x000ea400080010ff */
[----:B--2---:R-:W-:Y:S05]  /*9030*/  @!P0 BRA `(.L_x_205) ;  /* 0xfffffffc00f08947 */ /* 0x004fea000383ffff */
[----:B------:R-:W-:Y:S05]  /*9040*/  BRA `(.L_x_206) ;  /* 0xffffffb4000c7947 */ /* 0x000fea000383ffff */
.L_x_87:
[----:B------:R-:W-:Y:S07]  /*9050*/  MOV R0, UR5 ;  /* 0x0000000500007c02 */ /* 0x000fee0008000f00 */
.L_x_207:
[----:B-1----:R1:W2:Y:S02]  /*9060*/  SYNCS.PHASECHK.TRANS64.TRYWAIT P0, [R0+URZ], R2 ;  /* 0x00000002000075a7 */ /* 0x0022a400080011ff */
[----:B--2---:R-:W-:Y:S05]  /*9070*/  @!P0 NANOSLEEP.SYNCS 0x989680 ;  /* 0x009896800000895d */ /* 0x004fea0003900000 */
[----:B------:R-:W2:Y:S02]  /*9080*/  @!P0 SYNCS.PHASECHK.TRANS64 P0, [R0+URZ], R2 ;  /* 0x00000002000085a7 */ /* 0x000ea400080010ff */
[----:B--2---:R-:W-:Y:S05]  /*9090*/  @!P0 BRA `(.L_x_207) ;  /* 0xfffffffc00f08947 */ /* 0x004fea000383ffff */
[----:B------:R-:W-:Y:S05]  /*90a0*/  BRA `(.L_x_86) ;  /* 0xffffffb400287947 */ /* 0x000fea000383ffff */
.L_x_90:
[----:B------:R-:W-:-:S07]  /*90b0*/  MOV R0, UR4 ;  /* 0x0000000400007c02 */ /* 0x000fce0008000f00 */
.L_x_208:
[----:B--2---:R2:W4:Y:S02]  /*90c0*/  SYNCS.PHASECHK.TRANS64.TRYWAIT P0, [R0+URZ], R2 ;  /* 0x00000002000075a7 */ /* 0x00452400080011ff */
[----:B----4-:R-:W-:Y:S05]  /*90d0*/  @!P0 NANOSLEEP.SYNCS 0x989680 ;  /* 0x009896800000895d */ /* 0x010fea0003900000 */
[----:B------:R-:W4:Y:S02]  /*90e0*/  @!P0 SYNCS.PHASECHK.TRANS64 P0, [R0+URZ], R2 ;  /* 0x00000002000085a7 */ /* 0x000f2400080010ff */
[----:B----4-:R-:W-:Y:S05]  /*90f0*/  @!P0 BRA `(.L_x_208) ;  /* 0xfffffffc00f08947 */ /* 0x010fea000383ffff */
[----:B------:R-:W-:Y:S05]  /*9100*/  BRA `(.L_x_209) ;  /* 0xffffffb400dc7947 */ /* 0x000fea000383ffff */
.L_x_91:
[----:B------:R-:W-:-:S07]  /*9110*/  MOV R0, UR5 ;  /* 0x0000000500007c02 */ /* 0x000fce0008000f00 */
.L_x_210:
[----:B-1----:R1:W2:Y:S02]  /*9120*/  SYNCS.PHASECHK.TRANS64.TRYWAIT P0, [R0+URZ], R3 ;  /* 0x00000003000075a7 */ /* 0x0022a400080011ff */
[----:B--2---:R-:W-:Y:S05]  /*9130*/  @!P0 NANOSLEEP.SYNCS 0x989680 ;  /* 0x009896800000895d */ /* 0x004fea0003900000 */
[----:B------:R-:W2:Y:S02]  /*9140*/  @!P0 SYNCS.PHASECHK.TRANS64 P0, [R0+URZ], R3 ;  /* 0x00000003000085a7 */ /* 0x000ea400080010ff */
[----:B--2---:R-:W-:Y:S05]  /*9150*/  @!P0 BRA `(.L_x_210) ;  /* 0xfffffffc00f08947 */ /* 0x004fea000383ffff */
[----:B------:R-:W-:Y:S05]  /*9160*/  BRA `(.L_x_211) ;  /* 0xffffffb400e87947 */ /* 0x000fea000383ffff */
.L_x_92:
[----:B------:R-:W-:-:S07]  /*9170*/  MOV R0, UR5 ;  /* 0x0000000500007c02 */ /* 0x000fce0008000f00 */
.L_x_212:
[----:B-1----:R1:W2:Y:S02]  /*9180*/  SYNCS.PHASECHK.TRANS64.TRYWAIT P0, [R0+URZ], R3 ;  /* 0x00000003000075a7 */ /* 0x0022a400080011ff */
[----:B--2---:R-:W-:Y:S05]  /*9190*/  @!P0 NANOSLEEP.SYNCS 0x989680 ;  /* 0x009896800000895d */ /* 0x004fea0003900000 */
[----:B------:R-:W2:Y:S02]  /*91a0*/  @!P0 SYNCS.PHASECHK.TRANS64 P0, [R0+URZ], R3 ;  /* 0x00000003000085a7 */ /* 0x000ea400080010ff */
[----:B--2---:R-:W-:Y:S05]  /*91b0*/  @!P0 BRA `(.L_x_212) ;  /* 0xfffffffc00f08947 */ /* 0x004fea000383ffff */
[----:B------:R-:W-:Y:S05]  /*91c0*/  BRA `(.L_x_213) ;  /* 0xffffffb400f47947 */ /* 0x000fea000383ffff */
.L_x_93:
[----:B-1----:R-:W-:-:S07]  /*91d0*/  MOV R0, UR4 ;  /* 0x0000000400007c02 */ /* 0x002fce0008000f00 */
.L_x_214:
[----:B-1----:R1:W2:Y:S02]  /*91e0*/  SYNCS.PHASECHK.TRANS64.TRYWAIT P0, [R0+URZ], R2 ;  /* 0x00000002000075a7 */ /* 0x0022a400080011ff */
[----:B--2---:R-:W-:Y:S05]  /*91f0*/  @!P0 NANOSLEEP.SYNCS 0x989680 ;  /* 0x009896800000895d */ /* 0x004fea0003900000 */
[----:B------:R-:W2:Y:S02]  /*9200*/  @!P0 SYNCS.PHASECHK.TRANS64 P0, [R0+URZ], R2 ;  /* 0x00000002000085a7 */ /* 0x000ea400080010ff */
[----:B--2---:R-:W-:Y:S05]  /*9210*/  @!P0 BRA `(.L_x_214) ;  /* 0xfffffffc00f08947 */ /* 0x004fea000383ffff */
[----:B------:R-:W-:Y:S05]  /*9220*/  BRA `(.L_x_215) ;  /* 0xffffffb800007947 */ /* 0x000fea000383ffff */
.L_x_98:
[----:B---3--:R3:W1:Y:S02]  /*9230*/  SYNCS.PHASECHK.TRANS64.TRYWAIT P0, [R12+URZ+0x1e0], R0 ;  /* 0x0001e0000c0075a7 */ /* 0x00866400080011ff */
[----:B-1----:R-:W-:Y:S05]  /*9240*/  @!P0 NANOSLEEP.SYNCS 0x989680 ;  /* 0x009896800000895d */ /* 0x002fea0003900000 */
[----:B------:R-:W1:Y:S02]  /*9250*/  @!P0 SYNCS.PHASECHK.TRANS64 P0, [R12+URZ+0x1e0], R0 ;  /* 0x0001e0000c0085a7 */ /* 0x000e6400080010ff */
[----:B-1----:R-:W-:Y:S05]  /*9260*/  @!P0 BRA `(.L_x_98) ;  /* 0xfffffffc00f08947 */ /* 0x002fea000383ffff */
[----:B------:R-:W-:Y:S05]  /*9270*/  BRA `(.L_x_216) ;  /* 0xffffffbc00107947 */ /* 0x000fea000383ffff */
.L_x_101:
[----:B-1----:R-:W-:Y:S07]  /*9280*/  MOV R0, UR24 ;  /* 0x0000001800007c02 */ /* 0x002fee0008000f00 */
.L_x_217:
[----:B-1----:R1:W2:Y:S02]  /*9290*/  SYNCS.PHASECHK.TRANS64.TRYWAIT P2, [R0+URZ+0x1d8], R6 ;  /* 0x0001d806000075a7 */ /* 0x0022a400080411ff */
[----:B--2---:R-:W-:Y:S05]  /*92a0*/  @!P2 NANOSLEEP.SYNCS 0x989680 ;  /* 0x009896800000a95d */ /* 0x004fea0003900000 */
[----:B------:R-:W2:Y:S02]  /*92b0*/  @!P2 SYNCS.PHASECHK.TRANS64 P2, [R0+URZ+0x1d8], R6 ;  /* 0x0001d8060000a5a7 */ /* 0x000ea400080410ff */
[----:B--2---:R-:W-:Y:S05]  /*92c0*/  @!P2 BRA `(.L_x_217) ;  /* 0xfffffffc00f0a947 */ /* 0x004fea000383ffff */
[----:B------:R-:W-:Y:S05]  /*92d0*/  BRA `(.L_x_100) ;  /* 0xffffffc000747947 */ /* 0x000fea000383ffff */
.L_x_104:
[----:B------:R-:W-:Y:S07]  /*92e0*/  MOV R0, UR4 ;  /* 0x0000000400007c02 */ /* 0x000fee0008000f00 */
.L_x_218:
[----:B-1----:R1:W2:Y:S02]  /*92f0*/  SYNCS.PHASECHK.TRANS64.TRYWAIT P0, [R0+URZ+0x1b8], R9 ;  /* 0x0001b809000075a7 */ /* 0x0022a400080011ff */
[----:B--2---:R-:W-:Y:S05]  /*9300*/  @!P0 NANOSLEEP.SYNCS 0x989680 ;  /* 0x009896800000895d */ /* 0x004fea0003900000 */
[----:B------:R-:W2:Y:S02]  /*9310*/  @!P0 SYNCS.PHASECHK.TRANS64 P0, [R0+URZ+0x1b8], R9 ;  /* 0x0001b809000085a7 */ /* 0x000ea400080010ff */
[----:B--2---:R-:W-:Y:S05]  /*9320*/  @!P0 BRA `(.L_x_218) ;  /* 0xfffffffc00f08947 */ /* 0x004fea000383ffff */
[----:B------:R-:W-:Y:S05]  /*9330*/  BRA `(.L_x_219) ;  /* 0xffffffc000d47947 */ /* 0x000fea000383ffff */
.L_x_105:
[----:B------:R-:W-:Y:S07]  /*9340*/  MOV R6, UR5 ;  /* 0x0000000500067c02 */ /* 0x000fee0008000f00 */
.L_x_220:
[----:B-1----:R1:W2:Y:S02]  /*9350*/  SYNCS.PHASECHK.TRANS64.TRYWAIT P0, [R6+URZ+0x1b8], R0 ;  /* 0x0001b800060075a7 */ /* 0x0022a400080011ff */
[----:B--2---:R-:W-:Y:S05]  /*9360*/  @!P0 NANOSLEEP.SYNCS 0x989680 ;  /* 0x009896800000895d */ /* 0x004fea0003900000 */
[----:B------:R-:W2:Y:S02]  /*9370*/  @!P0 SYNCS.PHASECHK.TRANS64 P0, [R6+URZ+0x1b8], R0 ;  /* 0x0001b800060085a7 */ /* 0x000ea400080010ff */
[----:B--2---:R-:W-:Y:S05]  /*9380*/  @!P0 BRA `(.L_x_220) ;  /* 0xfffffffc00f08947 */ /* 0x004fea000383ffff */
[----:B------:R-:W-:Y:S05]  /*9390*/  BRA `(.L_x_221) ;  /* 0xffffffc400307947 */ /* 0x000fea000383ffff */
.L_x_107:
[----:B------:R-:W-:-:S07]  /*93a0*/  MOV R0, UR4 ;  /* 0x0000000400007c02 */ /* 0x000fce0008000f00 */
.L_x_222:
[----:B-1----:R1:W2:Y:S02]  /*93b0*/  SYNCS.PHASECHK.TRANS64.TRYWAIT P0, [R0+URZ], R2 ;  /* 0x00000002000075a7 */ /* 0x0022a400080011ff */
[----:B--2---:R-:W-:Y:S05]  /*93c0*/  @!P0 NANOSLEEP.SYNCS 0x989680 ;  /* 0x009896800000895d */ /* 0x004fea0003900000 */
[----:B------:R-:W2:Y:S02]  /*93d0*/  @!P0 SYNCS.PHASECHK.TRANS64 P0, [R0+URZ], R2 ;  /* 0x00000002000085a7 */ /* 0x000ea400080010ff */
[----:B--2---:R-:W-:Y:S05]  /*93e0*/  @!P0 BRA `(.L_x_222) ;  /* 0xfffffffc00f08947 */ /* 0x004fea000383ffff */
[----:B------:R-:W-:Y:S05]  /*93f0*/  BRA `(.L_x_223) ;  /* 0xffffffc400c07947 */ /* 0x000fea000383ffff */
.L_x_108:
[----:B------:R-:W-:-:S07]  /*9400*/  MOV R0, UR5 ;  /* 0x0000000500007c02 */ /* 0x000fce0008000f00 */
.L_x_224:
[----:B-1----:R1:W2:Y:S02]  /*9410*/  SYNCS.PHASECHK.TRANS64.TRYWAIT P0, [R0+URZ], R2 ;  /* 0x00000002000075a7 */ /* 0x0022a400080011ff */
[----:B--2---:R-:W-:Y:S05]  /*9420*/  @!P0 NANOSLEEP.SYNCS 0x989680 ;  /* 0x009896800000895d */ /* 0x004fea0003900000 */
[----:B------:R-:W2:Y:S02]  /*9430*/  @!P0 SYNCS.PHASECHK.TRANS64 P0, [R0+URZ], R2 ;  /* 0x00000002000085a7 */ /* 0x000ea400080010ff */
[----:B--2---:R-:W-:Y:S05]  /*9440*/  @!P0 BRA `(.L_x_224) ;  /* 0xfffffffc00f08947 */ /* 0x004fea000383ffff */
[----:B------:R-:W-:Y:S05]  /*9450*/  BRA `(.L_x_225) ;  /* 0xffffffc400cc7947 */ /* 0x000fea000383ffff */
.L_x_110:
[----:B-1----:R1:W2:Y:S02]  /*9460*/  SYNCS.PHASECHK.TRANS64.TRYWAIT P0, [R0+URZ+0x1e0], R2 ;  /* 0x0001e002000075a7 */ /* 0x0022a400080011ff */
[----:B--2---:R-:W-:Y:S05]  /*9470*/  @!P0 NANOSLEEP.SYNCS 0x989680 ;  /* 0x009896800000895d */ /* 0x004fea0003900000 */
[----:B------:R-:W2:Y:S02]  /*9480*/  @!P0 SYNCS.PHASECHK.TRANS64 P0, [R0+URZ+0x1e0], R2 ;  /* 0x0001e002000085a7 */ /* 0x000ea400080010ff */
[----:B--2---:R-:W-:Y:S05]  /*9490*/  @!P0 BRA `(.L_x_110) ;  /* 0xfffffffc00f08947 */ /* 0x004fea000383ffff */
[----:B------:R-:W-:Y:S05]  /*94a0*/  BRA `(.L_x_226) ;  /* 0xffffffc800b87947 */ /* 0x000fea000383ffff */
.L_x_120:
[----:B-1----:R1:W3:Y:S02]  /*94b0*/  SYNCS.PHASECHK.TRANS64.TRYWAIT P1, [R2+URZ+0x1a0], R4 ;  /* 0x0001a004020075a7 */ /* 0x0022e400080211ff */
[----:B---3--:R-:W-:Y:S05]  /*94c0*/  @!P1 NANOSLEEP.SYNCS 0x989680 ;  /* 0x009896800000995d */ /* 0x008fea0003900000 */
[----:B------:R-:W3:Y:S02]  /*94d0*/  @!P1 SYNCS.PHASECHK.TRANS64 P1, [R2+URZ+0x1a0], R4 ;  /* 0x0001a004020095a7 */ /* 0x000ee400080210ff */
[----:B---3--:R-:W-:Y:S05]  /*94e0*/  @!P1 BRA `(.L_x_120) ;  /* 0xfffffffc00f09947 */ /* 0x008fea000383ffff */
[----:B------:R-:W-:Y:S05]  /*94f0*/  BRA `(.L_x_119) ;  /* 0xffffffd800287947 */ /* 0x000fea000383ffff */
.L_x_122:
[----:B-1----:R1:W2:Y:S02]  /*9500*/  SYNCS.PHASECHK.TRANS64.TRYWAIT P0, [R27+URZ+0x200], R3 ;  /* 0x000200031b0075a7 */ /* 0x0022a400080011ff */
[----:B--2---:R-:W-:Y:S05]  /*9510*/  @!P0 NANOSLEEP.SYNCS 0x989680 ;  /* 0x009896800000895d */ /* 0x004fea0003900000 */
[----:B------:R-:W2:Y:S02]  /*9520*/  @!P0 SYNCS.PHASECHK.TRANS64 P0, [R27+URZ+0x200], R3 ;  /* 0x000200031b0085a7 */ /* 0x000ea400080010ff */
[----:B--2---:R-:W-:Y:S05]  /*9530*/  @!P0 BRA `(.L_x_122) ;  /* 0xfffffffc00f08947 */ /* 0x004fea000383ffff */
[----:B------:R-:W-:Y:S05]  /*9540*/  BRA `(.L_x_121) ;  /* 0xffffffd800787947 */ /* 0x000fea000383ffff */
.L_x_133:
[----:B-1----:R1:W2:Y:S02]  /*9550*/  SYNCS.PHASECHK.TRANS64.TRYWAIT P0, [R2+URZ+0x1a0], R63 ;  /* 0x0001a03f020075a7 */ /* 0x0022a400080011ff */
[----:B--2---:R-:W-:Y:S05]  /*9560*/  @!P0 NANOSLEEP.SYNCS 0x989680 ;  /* 0x009896800000895d */ /* 0x004fea0003900000 */
[----:B------:R-:W2:Y:S02]  /*9570*/  @!P0 SYNCS.PHASECHK.TRANS64 P0, [R2+URZ+0x1a0], R63 ;  /* 0x0001a03f020085a7 */ /* 0x000ea400080010ff */
[----:B--2---:R-:W-:Y:S05]  /*9580*/  @!P0 BRA `(.L_x_133) ;  /* 0xfffffffc00f08947 */ /* 0x004fea000383ffff */
[----:B------:R-:W-:Y:S05]  /*9590*/  BRA `(.L_x_132) ;  /* 0xffffffe0008c7947 */ /* 0x000fea000383ffff */
        .weak           $__internal_0_$__cuda_sm10x_tcgen05_guardrail_trap_col_being_dealloced_not_returned_by_alloc
        .type           $__internal_0_$__cuda_sm10x_tcgen05_guardrail_trap_col_being_dealloced_not_returned_by_alloc,@function
        .size           $__internal_0_$__cuda_sm10x_tcgen05_guardrail_trap_col_being_dealloced_not_returned_by_alloc,($__internal_1_$__cuda_sm10x_tcgen05_guardrail_trap_phase_invalid_during_alloc - $__internal_0_$__cuda_sm10x_tcgen05_guardrail_trap_col_being_dealloced_not_returned_by_alloc)
$__internal_0_$__cuda_sm10x_tcgen05_guardrail_trap_col_being_dealloced_not_returned_by_alloc:
[----:B------:R-:W-:Y:S05]  /*95a0*/  BPT.TRAP 0x1 ;  /* 0x000000040000795c */ /* 0x000fea0000300000 */
[----:B------:R-:W-:-:S04]  /*95b0*/  HFMA2 R3, -RZ, RZ, 0, 0 ;  /* 0x00000000ff037431 */ /* 0x000fc800000001ff */
[----:B------:R-:W-:Y:S05]  /*95c0*/  RET.REL.NODEC R2 `(_ZN7cutlass13device_kernelINS_4gemm6kernel13GemmUniversalIN4cute5tupleIJiiiiEEENS1_10collective13CollectiveMmaINS1_35MainloopSm100TmaUmmaWarpSpecializedILi26ELi2ELi4ENS5_IJNS4_1CILi1EEENSA_ILi2EEESB_EEEEENS5_IJNSA_ILi64EEESF_NSA_ILi32EEEEEENS_10bfloat16_tENS5_IJlSB_lEEESI_SJ_NS4_8TiledMMAINS4_8MMA_AtomIJNS4_20SM100_MMA_F16BF16_SSISI_SI_fLi64ELi64ELNS4_4UMMA5MajorE0ELSO_0ELNSN_7ScaleInE0ELSP_0EEEEEENS4_6LayoutINS5_IJSB_SB_SB_EEENS5_IJNSA_ILi0EEESU_SU_EEEEENS5_IJNS4_10UnderscoreESX_SX_EEEEENS4_23SM90_TMA_LOAD_MULTICASTENS4_14ComposedLayoutINS4_7SwizzleILi2ELi4ELi3EEENS4_18smem_ptr_flag_bitsILi16EEENSS_INS5_IJNSA_ILi8EEESG_EEENS5_IJSG_SB_EEEEEEEvNS4_8identityENS4_13SM90_TMA_LOADES1A_vS1B_EENS_8epilogue10collective18CollectiveEpilogueINS1E_23Sm100TmaWarpSpecializedILi3ELi2ELi16ELb1ELb0EEEJSH_NS5_IJNSS_ISF_SB_EENSS_ISG_SB_EEEEESI_SJ_SI_SJ_NS1E_6fusion15FusionCallbacksIS1I_NS1M_17LinearCombinationISI_fSI_fLNS_15FloatRoundStyleE2EEESH_S1L_JEEENS4_5SM1004TMEM4LOAD26SM100_TMEM_LOAD_16dp256b4xES1C_S1A_NS4_17SM75_U32x4_LDSM_NENS4_14SM90_TMA_STOREES1A_NS4_17SM90_U32x4_STSM_NENS4_39AutoVectorizingCopyWithAssumedAlignmentILi128EEEEEEvvEEEEvNT_6ParamsE) ;  /* 0xffffff68028c7950 */ /* 0x000fea0003c3ffff */
        .weak           $__internal_1_$__cuda_sm10x_tcgen05_guardrail_trap_phase_invalid_during_alloc
        .type           $__internal_1_$__cuda_sm10x_tcgen05_guardrail_trap_phase_invalid_during_alloc,@function
        .size           $__internal_1_$__cuda_sm10x_tcgen05_guardrail_trap_phase_invalid_during_alloc,($__internal_2_$__cuda_sm10x_tcgen05_guardrail_trap_unallocated_columns_being_dealloced - $__internal_1_$__cuda_sm10x_tcgen05_guardrail_trap_phase_invalid_during_alloc)
$__internal_1_$__cuda_sm10x_tcgen05_guardrail_trap_phase_invalid_during_alloc:
[----:B------:R-:W-:Y:S05]  /*95d0*/  BPT.TRAP 0x1 ;  /* 0x000000040000795c */ /* 0x000fea0000300000 */
[----:B------:R-:W-:-:S04]  /*95e0*/  MOV R5, 0x0 ;  /* 0x0000000000057802 */ /* 0x000fc80000000f00 */
[----:B------:R-:W-:Y:S05]  /*95f0*/  RET.REL.NODEC R4 `(_ZN7cutlass13device_kernelINS_4gemm6kernel13GemmUniversalIN4cute5tupleIJiiiiEEENS1_10collective13CollectiveMmaINS1_35MainloopSm100TmaUmmaWarpSpecializedILi26ELi2ELi4ENS5_IJNS4_1CILi1EEENSA_ILi2EEESB_EEEEENS5_IJNSA_ILi64EEESF_NSA_ILi32EEEEEENS_10bfloat16_tENS5_IJlSB_lEEESI_SJ_NS4_8TiledMMAINS4_8MMA_AtomIJNS4_20SM100_MMA_F16BF16_SSISI_SI_fLi64ELi64ELNS4_4UMMA5MajorE0ELSO_0ELNSN_7ScaleInE0ELSP_0EEEEEENS4_6LayoutINS5_IJSB_SB_SB_EEENS5_IJNSA_ILi0EEESU_SU_EEEEENS5_IJNS4_10UnderscoreESX_SX_EEEEENS4_23SM90_TMA_LOAD_MULTICASTENS4_14ComposedLayoutINS4_7SwizzleILi2ELi4ELi3EEENS4_18smem_ptr_flag_bitsILi16EEENSS_INS5_IJNSA_ILi8EEESG_EEENS5_IJSG_SB_EEEEEEEvNS4_8identityENS4_13SM90_TMA_LOADES1A_vS1B_EENS_8epilogue10collective18CollectiveEpilogueINS1E_23Sm100TmaWarpSpecializedILi3ELi2ELi16ELb1ELb0EEEJSH_NS5_IJNSS_ISF_SB_EENSS_ISG_SB_EEEEESI_SJ_SI_SJ_NS1E_6fusion15FusionCallbacksIS1I_NS1M_17LinearCombinationISI_fSI_fLNS_15FloatRoundStyleE2EEESH_S1L_JEEENS4_5SM1004TMEM4LOAD26SM100_TMEM_LOAD_16dp256b4xES1C_S1A_NS4_17SM75_U32x4_LDSM_NENS4_14SM90_TMA_STOREES1A_NS4_17SM90_U32x4_STSM_NENS4_39AutoVectorizingCopyWithAssumedAlignmentILi128EEEEEEvvEEEEvNT_6ParamsE) ;  /* 0xffffff6804807950 */ /* 0x000fea0003c3ffff */
        .weak           $__internal_2_$__cuda_sm10x_tcgen05_guardrail_trap_unallocated_columns_being_dealloced
        .type           $__internal_2_$__cuda_sm10x_tcgen05_guardrail_trap_unallocated_columns_being_dealloced,@function
        .size           $__internal_2_$__cuda_sm10x_tcgen05_guardrail_trap_unallocated_columns_being_dealloced,(.L_x_228 - $__internal_2_$__cuda_sm10x_tcgen05_guardrail_trap_unallocated_columns_being_dealloced)
$__internal_2_$__cuda_sm10x_tcgen05_guardrail_trap_unallocated_columns_being_dealloced:
[----:B------:R-:W-:Y:S05]  /*9600*/  BPT.TRAP 0x1 ;  /* 0x000000040000795c */ /* 0x000fea0000300000 */
[----:B------:R-:W-:-:S04]  /*9610*/  HFMA2 R3, -RZ, RZ, 0, 0 ;  /* 0x00000000ff037431 */ /* 0x000fc800000001ff */
[----:B------:R-:W-:Y:S05]  /*9620*/  RET.REL.NODEC R2 `(_ZN7cutlass13device_kernelINS_4gemm6kernel13GemmUniversalIN4cute5tupleIJiiiiEEENS1_10collective13CollectiveMmaINS1_35MainloopSm100TmaUmmaWarpSpecializedILi26ELi2ELi4ENS5_IJNS4_1CILi1EEENSA_ILi2EEESB_EEEEENS5_IJNSA_ILi64EEESF_NSA_ILi32EEEEEENS_10bfloat16_tENS5_IJlSB_lEEESI_SJ_NS4_8TiledMMAINS4_8MMA_AtomIJNS4_20SM100_MMA_F16BF16_SSISI_SI_fLi64ELi64ELNS4_4UMMA5MajorE0ELSO_0ELNSN_7ScaleInE0ELSP_0EEEEEENS4_6LayoutINS5_IJSB_SB_SB_EEENS5_IJNSA_ILi0EEESU_SU_EEEEENS5_IJNS4_10UnderscoreESX_SX_EEEEENS4_23SM90_TMA_LOAD_MULTICASTENS4_14ComposedLayoutINS4_7SwizzleILi2ELi4ELi3EEENS4_18smem_ptr_flag_bitsILi16EEENSS_INS5_IJNSA_ILi8EEESG_EEENS5_IJSG_SB_EEEEEEEvNS4_8identityENS4_13SM90_TMA_LOADES1A_vS1B_EENS_8epilogue10collective18CollectiveEpilogueINS1E_23Sm100TmaWarpSpecializedILi3ELi2ELi16ELb1ELb0EEEJSH_NS5_IJNSS_ISF_SB_EENSS_ISG_SB_EEEEESI_SJ_SI_SJ_NS1E_6fusion15FusionCallbacksIS1I_NS1M_17LinearCombinationISI_fSI_fLNS_15FloatRoundStyleE2EEESH_S1L_JEEENS4_5SM1004TMEM4LOAD26SM100_TMEM_LOAD_16dp256b4xES1C_S1A_NS4_17SM75_U32x4_LDSM_NENS4_14SM90_TMA_STOREES1A_NS4_17SM90_U32x4_STSM_NENS4_39AutoVectorizingCopyWithAssumedAlignmentILi128EEEEEEvvEEEEvNT_6ParamsE) ;  /* 0xffffff6802747950 */ /* 0x000fea0003c3ffff */
.L_x_227:
[----:B------:R-:W-:-:S00]  /*9630*/  BRA `(.L_x_227) ;  /* 0xfffffffc00fc7947 */ /* 0x000fc0000383ffff */
[----:B------:R-:W-:-:S00]  /*9640*/  NOP ;  /* 0x0000000000007918 */ /* 0x000fc00000000000 */
        /* <DEDUP_REMOVED lines=11> */
.L_x_228:


//--------------------- .nv.global.init           --------------------------
	.section	.nv.global.init,"aw",@progbits
.nv.global.init:
	.type		$str$27,@object
	.size		$str$27,($str$28 - $str$27)
$str$27:
        /*0000*/ 	.byte	0x28, 0x61, 0x64, 0x64, 0x72, 0x65, 0x73, 0x73, 0x20, 0x26, 0x20, 0x6d, 0x61, 0x73, 0x6b, 0x29
        /*0010*/ 	.byte	0x20, 0x3d, 0x3d, 0x20, 0x30, 0x00
	.type		$str$28,@object
	.size		$str$28,($str$26 - $str$28)
$str$28:
        /*0016*/ 	.byte	0x2f, 0x74, 0x6d, 0x70, 0x2f, 0x63, 0x75, 0x74, 0x6c, 0x61, 0x73, 0x73, 0x5f, 0x73, 0x77, 0x65
        /*0026*/ 	.byte	0x65, 0x70, 0x5f, 0x73, 0x72, 0x63, 0x2f, 0x69, 0x6e, 0x63, 0x6c, 0x75, 0x64, 0x65, 0x2f, 0x63
        /*0036*/ 	.byte	0x75, 0x74, 0x65, 0x2f, 0x70, 0x6f, 0x69, 0x6e, 0x74, 0x65, 0x72, 0x5f, 0x66, 0x6c, 0x61, 0x67
        /*0046*/ 	.byte	0x67, 0x65, 0x64, 0x2e, 0x68, 0x70, 0x70, 0x00
	.type		$str$26,@object
	.size		$str$26,($str$25 - $str$26)
$str$26:
        /*004e*/ 	.byte	0x2f, 0x74, 0x6d, 0x70, 0x2f, 0x63, 0x75, 0x74, 0x6c, 0x61, 0x73, 0x73, 0x5f, 0x73, 0x77, 0x65
        /*005e*/ 	.byte	0x65, 0x70, 0x5f, 0x73, 0x72, 0x63, 0x2f, 0x69, 0x6e, 0x63, 0x6c, 0x75, 0x64, 0x65, 0x2f, 0x63
        /*006e*/ 	.byte	0x75, 0x74, 0x65, 0x2f, 0x61, 0x74, 0x6f, 0x6d, 0x2f, 0x63, 0x6f, 0x70, 0x79, 0x5f, 0x74, 0x72
        /*007e*/ 	.byte	0x61, 0x69, 0x74, 0x73, 0x5f, 0x73, 0x6d, 0x31, 0x30, 0x30, 0x2e, 0x68, 0x70, 0x70, 0x00
	.type		$str$25,@object
	.size		$str$25,(__unnamed_1 - $str$25)
$str$25:
        /*008d*/ 	.byte	0x28, 0x28, 0x75, 0x69, 0x6e, 0x74, 0x33, 0x32, 0x5f, 0x74, 0x28, 0x74, 0x68, 0x72, 0x65, 0x61
        /*009d*/ 	.byte	0x64, 0x49, 0x64, 0x78, 0x2e, 0x78, 0x29, 0x20, 0x2f, 0x20, 0x33, 0x32, 0x29, 0x20, 0x25, 0x20
        /*00ad*/ 	.byte	0x34, 0x29, 0x20, 0x3d, 0x3d, 0x20, 0x28, 0x28, 0x28, 0x74, 0x6d, 0x65, 0x6d, 0x5f, 0x61, 0x64
        /*00bd*/ 	.byte	0x64, 0x72, 0x20, 0x3e, 0x3e, 0x20, 0x31, 0x36, 0x29, 0x20, 0x2f, 0x20, 0x33, 0x32, 0x29, 0x20
        /*00cd*/ 	.byte	0x25, 0x20, 0x34, 0x29, 0x00
	.type		__unnamed_1,@object
	.size		__unnamed_1,(__unnamed_2 - __unnamed_1)
__unnamed_1:
        /*00d2*/ 	.byte	0x61, 0x75, 0x74, 0x6f, 0x20, 0x63, 0x75, 0x74, 0x65, 0x3a, 0x3a, 0x61, 0x73, 0x5f, 0x70, 0x6f
        /* <DEDUP_REMOVED lines=24> */
        /*0262*/ 	.byte	0x30, 0x34, 0x38, 0x3e, 0x3e, 0x3e, 0x3e, 0x5d, 0x00
	.type		__unnamed_2,@object
	.size		__unnamed_2,(.L_2 - __unnamed_2)
__unnamed_2:
        /* <DEDUP_REMOVED lines=45> */
        /*053b*/ 	.byte	0x3e, 0x3e, 0x3e, 0x5d, 0x00
.L_2:


//--------------------- .nv.shared._ZN7cutlass13device_kernelINS_4gemm6kernel13GemmUniversalIN4cute5tupleIJiiiiEEENS1_10collective13CollectiveMmaINS1_35MainloopSm100TmaUmmaWarpSpecializedILi26ELi2ELi4ENS5_IJNS4_1CILi1EEENSA_ILi2EEESB_EEEEENS5_IJNSA_ILi64EEESF_NSA_ILi32EEEEEENS_10bfloat16_tENS5_IJlSB_lEEESI_SJ_NS4_8TiledMMAINS4_8MMA_AtomIJNS4_20SM100_MMA_F16BF16_SSISI_SI_fLi64ELi64ELNS4_4UMMA5MajorE0ELSO_0ELNSN_7ScaleInE0ELSP_0EEEEEENS4_6LayoutINS5_IJSB_SB_SB_EEENS5_IJNSA_ILi0EEESU_SU_EEEEENS5_IJNS4_10UnderscoreESX_SX_EEEEENS4_23SM90_TMA_LOAD_MULTICASTENS4_14ComposedLayoutINS4_7SwizzleILi2ELi4ELi3EEENS4_18smem_ptr_flag_bitsILi16EEENSS_INS5_IJNSA_ILi8EEESG_EEENS5_IJSG_SB_EEEEEEEvNS4_8identityENS4_13SM90_TMA_LOADES1A_vS1B_EENS_8epilogue10collective18CollectiveEpilogueINS1E_23Sm100TmaWarpSpecializedILi3ELi2ELi16ELb1ELb0EEEJSH_NS5_IJNSS_ISF_SB_EENSS_ISG_SB_EEEEESI_SJ_SI_SJ_NS1E_6fusion15FusionCallbacksIS1I_NS1M_17LinearCombinationISI_fSI_fLNS_15FloatRoundStyleE2EEESH_S1L_JEEENS4_5SM1004TMEM4LOAD26SM100_TMEM_LOAD_16dp256b4xES1C_S1A_NS4_17SM75_U32x4_LDSM_NENS4_14SM90_TMA_STOREES1A_NS4_17SM90_U32x4_STSM_NENS4_39AutoVectorizingCopyWithAssumedAlignmentILi128EEEEEEvvEEEEvNT_6ParamsE --------------------------
	.section	.nv.shared._ZN7cutlass13device_kernelINS_4gemm6kernel13GemmUniversalIN4cute5tupleIJiiiiEEENS1_10collective13CollectiveMmaINS1_35MainloopSm100TmaUmmaWarpSpecializedILi26ELi2ELi4ENS5_IJNS4_1CILi1EEENSA_ILi2EEESB_EEEEENS5_IJNSA_ILi64EEESF_NSA_ILi32EEEEEENS_10bfloat16_tENS5_IJlSB_lEEESI_SJ_NS4_8TiledMMAINS4_8MMA_AtomIJNS4_20SM100_MMA_F16BF16_SSISI_SI_fLi64ELi64ELNS4_4UMMA5MajorE0ELSO_0ELNSN_7ScaleInE0ELSP_0EEEEEENS4_6LayoutINS5_IJSB_SB_SB_EEENS5_IJNSA_ILi0EEESU_SU_EEEEENS5_IJNS4_10UnderscoreESX_SX_EEEEENS4_23SM90_TMA_LOAD_MULTICASTENS4_14ComposedLayoutINS4_7SwizzleILi2ELi4ELi3EEENS4_18smem_ptr_flag_bitsILi16EEENSS_INS5_IJNSA_ILi8EEESG_EEENS5_IJSG_SB_EEEEEEEvNS4_8identityENS4_13SM90_TMA_LOADES1A_vS1B_EENS_8epilogue10collective18CollectiveEpilogueINS1E_23Sm100TmaWarpSpecializedILi3ELi2ELi16ELb1ELb0EEEJSH_NS5_IJNSS_ISF_SB_EENSS_ISG_SB_EEEEESI_SJ_SI_SJ_NS1E_6fusion15FusionCallbacksIS1I_NS1M_17LinearCombinationISI_fSI_fLNS_15FloatRoundStyleE2EEESH_S1L_JEEENS4_5SM1004TMEM4LOAD26SM100_TMEM_LOAD_16dp256b4xES1C_S1A_NS4_17SM75_U32x4_LDSM_NENS4_14SM90_TMA_STOREES1A_NS4_17SM90_U32x4_STSM_NENS4_39AutoVectorizingCopyWithAssumedAlignmentILi128EEEEEEvvEEEEvNT_6ParamsE,"aw",@nobits
	.sectionflags	@""
	.align	16
	.zero		1024


//--------------------- .nv.shared.reserved.0     --------------------------
	.section	.nv.shared.reserved.0,"aw",@nobits
	.weak		__nv_reservedSMEM_offset_0_alias
	.size		__nv_reservedSMEM_offset_0_alias, 0, 64
	.other		__nv_reservedSMEM_offset_0_alias,@"STO_CUDA_RESERVED_SHARED STV_DEFAULT"
__nv_reservedSMEM_offset_0_alias:
	.zero		0
.nv.shared.reserved.0:
	.zero		64
	.weak		__nv_reservedSMEM_tcgen05_partition
	.type		__nv_reservedSMEM_tcgen05_partition,@object
	.size		__nv_reservedSMEM_tcgen05_partition,(.L_0 - __nv_reservedSMEM_tcgen05_partition)
__nv_reservedSMEM_tcgen05_partition:
	.zero		32
.L_0:


//--------------------- .nv.global                --------------------------
	.section	.nv.global,"aw",@nobits
.nv.global:
	.type		_ZN40_INTERNAL_3589744d_4_k_cu_df7edc54_216584cute1_E,@object
	.size		_ZN40_INTERNAL_3589744d_4_k_cu_df7edc54_216584cute1_E,(_ZN40_INTERNAL_3589744d_4_k_cu_df7edc54_216584cuda3std3__45__cpo6cbeginE - _ZN40_INTERNAL_3589744d_4_k_cu_df7edc54_216584cute1_E)
_ZN40_INTERNAL_3589744d_4_k_cu_df7edc54_216584cute1_E:
	.zero		1
	.type		_ZN40_INTERNAL_3589744d_4_k_cu_df7edc54_216584cuda3std3__45__cpo6cbeginE,@object
	.size		_ZN40_INTERNAL_3589744d_4_k_cu_df7edc54_216584cuda3std3__45__cpo6cbeginE,(_ZN40_INTERNAL_3589744d_4_k_cu_df7edc54_216584cuda3std3__48in_placeE - _ZN40_INTERNAL_3589744d_4_k_cu_df7edc54_216584cuda3std3__45__cpo6cbeginE)
_ZN40_INTERNAL_3589744d_4_k_cu_df7edc54_216584cuda3std3__45__cpo6cbeginE:
	.zero		1
	.type		_ZN40_INTERNAL_3589744d_4_k_cu_df7edc54_216584cuda3std3__48in_placeE,@object
	.size		_ZN40_INTERNAL_3589744d_4_k_cu_df7edc54_216584cuda3std3__48in_placeE,(_ZN40_INTERNAL_3589744d_4_k_cu_df7edc54_216584cuda3std6ranges3__45__cpo9iter_moveE - _ZN40_INTERNAL_3589744d_4_k_cu_df7edc54_216584cuda3std3__48in_placeE)
_ZN40_INTERNAL_3589744d_4_k_cu_df7edc54_216584cuda3std3__48in_placeE:
	.zero		1
	.type		_ZN40_INTERNAL_3589744d_4_k_cu_df7edc54_216584cuda3std6ranges3__45__cpo9iter_moveE,@object
	.size		_ZN40_INTERNAL_3589744d_4_k_cu_df7edc54_216584cuda3std6ranges3__45__cpo9iter_moveE,(_ZN40_INTERNAL_3589744d_4_k_cu_df7edc54_216584cuda3std3__45__cpo5beginE - _ZN40_INTERNAL_3589744d_4_k_cu_df7edc54_216584cuda3std6ranges3__45__cpo9iter_moveE)
_ZN40_INTERNAL_3589744d_4_k_cu_df7edc54_216584cuda3std6ranges3__45__cpo9iter_moveE:
	.zero		1
	.type		_ZN40_INTERNAL_3589744d_4_k_cu_df7edc54_216584cuda3std3__45__cpo5beginE,@object
	.size		_ZN40_INTERNAL_3589744d_4_k_cu_df7edc54_216584cuda3std3__45__cpo5beginE,(_ZN40_INTERNAL_3589744d_4_k_cu_df7edc54_216584cuda3std3__442_GLOBAL__N__3589744d_4_k_cu_df7edc54_216586ignoreE - _ZN40_INTERNAL_3589744d_4_k_cu_df7edc54_216584cuda3std3__45__cpo5beginE)
_ZN40_INTERNAL_3589744d_4_k_cu_df7edc54_216584cuda3std3__45__cpo5beginE:
	.zero		1
	.type		_ZN40_INTERNAL_3589744d_4_k_cu_df7edc54_216584cuda3std3__442_GLOBAL__N__3589744d_4_k_cu_df7edc54_216586ignoreE,@object
	.size		_ZN40_INTERNAL_3589744d_4_k_cu_df7edc54_216584cuda3std3__442_GLOBAL__N__3589744d_4_k_cu_df7edc54_216586ignoreE,(_ZN40_INTERNAL_3589744d_4_k_cu_df7edc54_216584cute7productE - _ZN40_INTERNAL_3589744d_4_k_cu_df7edc54_216584cuda3std3__442_GLOBAL__N__3589744d_4_k_cu_df7edc54_216586ignoreE)
_ZN40_INTERNAL_3589744d_4_k_cu_df7edc54_216584cuda3std3__442_GLOBAL__N__3589744d_4_k_cu_df7edc54_216586ignoreE:
	.zero		1
	.type		_ZN40_INTERNAL_3589744d_4_k_cu_df7edc54_216584cute7productE,@object
	.size		_ZN40_INTERNAL_3589744d_4_k_cu_df7edc54_216584cute7productE,(_ZN40_INTERNAL_3589744d_4_k_cu_df7edc54_216584cuda3std3__45__cpo3endE - _ZN40_INTERNAL_3589744d_4_k_cu_df7edc54_216584cute7productE)
_ZN40_INTERNAL_3589744d_4_k_cu_df7edc54_216584cute7productE:
	.zero		1
	.type		_ZN40_INTERNAL_3589744d_4_k_cu_df7edc54_216584cuda3std3__45__cpo3endE,@object
	.size		_ZN40_INTERNAL_3589744d_4_k_cu_df7edc54_216584cuda3std3__45__cpo3endE,(_ZN40_INTERNAL_3589744d_4_k_cu_df7edc54_216584cuda3std3__419piecewise_constructE - _ZN40_INTERNAL_3589744d_4_k_cu_df7edc54_216584cuda3std3__45__cpo3endE)
_ZN40_INTERNAL_3589744d_4_k_cu_df7edc54_216584cuda3std3__45__cpo3endE:
	.zero		1
	.type		_ZN40_INTERNAL_3589744d_4_k_cu_df7edc54_216584cuda3std3__419piecewise_constructE,@object
	.size		_ZN40_INTERNAL_3589744d_4_k_cu_df7edc54_216584cuda3std3__419piecewise_constructE,(_ZN40_INTERNAL_3589744d_4_k_cu_df7edc54_216584cuda3std3__45__cpo4cendE - _ZN40_INTERNAL_3589744d_4_k_cu_df7edc54_216584cuda3std3__419piecewise_constructE)
_ZN40_INTERNAL_3589744d_4_k_cu_df7edc54_216584cuda3std3__419piecewise_constructE:
	.zero		1
	.type		_ZN40_INTERNAL_3589744d_4_k_cu_df7edc54_216584cuda3std3__45__cpo4cendE,@object
	.size		_ZN40_INTERNAL_3589744d_4_k_cu_df7edc54_216584cuda3std3__45__cpo4cendE,(_ZN40_INTERNAL_3589744d_4_k_cu_df7edc54_216584cuda3std6ranges3__45__cpo4swapE - _ZN40_INTERNAL_3589744d_4_k_cu_df7edc54_216584cuda3std3__45__cpo4cendE)
_ZN40_INTERNAL_3589744d_4_k_cu_df7edc54_216584cuda3std3__45__cpo4cendE:
	.zero		1
	.type		_ZN40_INTERNAL_3589744d_4_k_cu_df7edc54_216584cuda3std6ranges3__45__cpo4swapE,@object
	.size		_ZN40_INTERNAL_3589744d_4_k_cu_df7edc54_216584cuda3std6ranges3__45__cpo4swapE,(.L_10 - _ZN40_INTERNAL_3589744d_4_k_cu_df7edc54_216584cuda3std6ranges3__45__cpo4swapE)
_ZN40_INTERNAL_3589744d_4_k_cu_df7edc54_216584cuda3std6ranges3__45__cpo4swapE:
	.zero		1
.L_10:


//--------------------- .nv.constant0._ZN7cutlass13device_kernelINS_4gemm6kernel13GemmUniversalIN4cute5tupleIJiiiiEEENS1_10collective13CollectiveMmaINS1_35MainloopSm100TmaUmmaWarpSpecializedILi26ELi2ELi4ENS5_IJNS4_1CILi1EEENSA_ILi2EEESB_EEEEENS5_IJNSA_ILi64EEESF_NSA_ILi32EEEEEENS_10bfloat16_tENS5_IJlSB_lEEESI_SJ_NS4_8TiledMMAINS4_8MMA_AtomIJNS4_20SM100_MMA_F16BF16_SSISI_SI_fLi64ELi64ELNS4_4UMMA5MajorE0ELSO_0ELNSN_7ScaleInE0ELSP_0EEEEEENS4_6LayoutINS5_IJSB_SB_SB_EEENS5_IJNSA_ILi0EEESU_SU_EEEEENS5_IJNS4_10UnderscoreESX_SX_EEEEENS4_23SM90_TMA_LOAD_MULTICASTENS4_14ComposedLayoutINS4_7SwizzleILi2ELi4ELi3EEENS4_18smem_ptr_flag_bitsILi16EEENSS_INS5_IJNSA_ILi8EEESG_EEENS5_IJSG_SB_EEEEEEEvNS4_8identityENS4_13SM90_TMA_LOADES1A_vS1B_EENS_8epilogue10collective18CollectiveEpilogueINS1E_23Sm100TmaWarpSpecializedILi3ELi2ELi16ELb1ELb0EEEJSH_NS5_IJNSS_ISF_SB_EENSS_ISG_SB_EEEEESI_SJ_SI_SJ_NS1E_6fusion15FusionCallbacksIS1I_NS1M_17LinearCombinationISI_fSI_fLNS_15FloatRoundStyleE2EEESH_S1L_JEEENS4_5SM1004TMEM4LOAD26SM100_TMEM_LOAD_16dp256b4xES1C_S1A_NS4_17SM75_U32x4_LDSM_NENS4_14SM90_TMA_STOREES1A_NS4_17SM90_U32x4_STSM_NENS4_39AutoVectorizingCopyWithAssumedAlignmentILi128EEEEEEvvEEEEvNT_6ParamsE --------------------------
	.section	.nv.constant0._ZN7cutlass13device_kernelINS_4gemm6kernel13GemmUniversalIN4cute5tupleIJiiiiEEENS1_10collective13CollectiveMmaINS1_35MainloopSm100TmaUmmaWarpSpecializedILi26ELi2ELi4ENS5_IJNS4_1CILi1EEENSA_ILi2EEESB_EEEEENS5_IJNSA_ILi64EEESF_NSA_ILi32EEEEEENS_10bfloat16_tENS5_IJlSB_lEEESI_SJ_NS4_8TiledMMAINS4_8MMA_AtomIJNS4_20SM100_MMA_F16BF16_SSISI_SI_fLi64ELi64ELNS4_4UMMA5MajorE0ELSO_0ELNSN_7ScaleInE0ELSP_0EEEEEENS4_6LayoutINS5_IJSB_SB_SB_EEENS5_IJNSA_ILi0EEESU_SU_EEEEENS5_IJNS4_10UnderscoreESX_SX_EEEEENS4_23SM90_TMA_LOAD_MULTICASTENS4_14ComposedLayoutINS4_7SwizzleILi2ELi4ELi3EEENS4_18smem_ptr_flag_bitsILi16EEENSS_INS5_IJNSA_ILi8EEESG_EEENS5_IJSG_SB_EEEEEEEvNS4_8identityENS4_13SM90_TMA_LOADES1A_vS1B_EENS_8epilogue10collective18CollectiveEpilogueINS1E_23Sm100TmaWarpSpecializedILi3ELi2ELi16ELb1ELb0EEEJSH_NS5_IJNSS_ISF_SB_EENSS_ISG_SB_EEEEESI_SJ_SI_SJ_NS1E_6fusion15FusionCallbacksIS1I_NS1M_17LinearCombinationISI_fSI_fLNS_15FloatRoundStyleE2EEESH_S1L_JEEENS4_5SM1004TMEM4LOAD26SM100_TMEM_LOAD_16dp256b4xES1C_S1A_NS4_17SM75_U32x4_LDSM_NENS4_14SM90_TMA_STOREES1A_NS4_17SM90_U32x4_STSM_NENS4_39AutoVectorizingCopyWithAssumedAlignmentILi128EEEEEEvvEEEEvNT_6ParamsE,"a",@progbits
	.sectionflags	@""
	.align	4
.nv.constant0._ZN7cutlass13device_kernelINS_4gemm6kernel13GemmUniversalIN4cute5tupleIJiiiiEEENS1_10collective13CollectiveMmaINS1_35MainloopSm100TmaUmmaWarpSpecializedILi26ELi2ELi4ENS5_IJNS4_1CILi1EEENSA_ILi2EEESB_EEEEENS5_IJNSA_ILi64EEESF_NSA_ILi32EEEEEENS_10bfloat16_tENS5_IJlSB_lEEESI_SJ_NS4_8TiledMMAINS4_8MMA_AtomIJNS4_20SM100_MMA_F16BF16_SSISI_SI_fLi64ELi64ELNS4_4UMMA5MajorE0ELSO_0ELNSN_7ScaleInE0ELSP_0EEEEEENS4_6LayoutINS5_IJSB_SB_SB_EEENS5_IJNSA_ILi0EEESU_SU_EEEEENS5_IJNS4_10UnderscoreESX_SX_EEEEENS4_23SM90_TMA_LOAD_MULTICASTENS4_14ComposedLayoutINS4_7SwizzleILi2ELi4ELi3EEENS4_18smem_ptr_flag_bitsILi16EEENSS_INS5_IJNSA_ILi8EEESG_EEENS5_IJSG_SB_EEEEEEEvNS4_8identityENS4_13SM90_TMA_LOADES1A_vS1B_EENS_8epilogue10collective18CollectiveEpilogueINS1E_23Sm100TmaWarpSpecializedILi3ELi2ELi16ELb1ELb0EEEJSH_NS5_IJNSS_ISF_SB_EENSS_ISG_SB_EEEEESI_SJ_SI_SJ_NS1E_6fusion15FusionCallbacksIS1I_NS1M_17LinearCombinationISI_fSI_fLNS_15FloatRoundStyleE2EEESH_S1L_JEEENS4_5SM1004TMEM4LOAD26SM100_TMEM_LOAD_16dp256b4xES1C_S1A_NS4_17SM75_U32x4_LDSM_NENS4_14SM90_TMA_STOREES1A_NS4_17SM90_U32x4_STSM_NENS4_39AutoVectorizingCopyWithAssumedAlignmentILi128EEEEEEvvEEEEvNT_6ParamsE:
	.zero		2944


//--------------------- SYMBOLS --------------------------

	.type		.nv.reservedSmem.offset0,@object
	.size		.nv.reservedSmem.offset0,0x4
	.type		.nv.reservedSmem.cap,@object
	.size		.nv.reservedSmem.cap,0x4
	.type		__assertfail,@function
